//
// Generated by NVIDIA NVVM Compiler
//
// Compiler Build ID: CL-36424714
// Cuda compilation tools, release 13.0, V13.0.88
// Based on NVVM 20.0.0
//

.version 9.0
.target sm_100
.address_size 64

	// .globl	_Z21matrixMultiplyTiling1PdS_S_
// _ZZ21matrixMultiplyTiling1PdS_S_E4ts_A has been demoted
// _ZZ21matrixMultiplyTiling1PdS_S_E4ts_B has been demoted
// _ZZ21matrixMultiplyTiling2PdS_S_E4ts_A has been demoted
// _ZZ21matrixMultiplyTiling2PdS_S_E4ts_B has been demoted
// _ZZ21matrixMultiplyTiling3PdS_S_E4ts_A has been demoted
// _ZZ21matrixMultiplyTiling3PdS_S_E4ts_B has been demoted
// _ZZ21matrixMultiplyTiling4PdS_S_E4ts_A has been demoted
// _ZZ21matrixMultiplyTiling4PdS_S_E4ts_B has been demoted

.visible .entry _Z21matrixMultiplyTiling1PdS_S_(
	.param .u64 .ptr .align 1 _Z21matrixMultiplyTiling1PdS_S__param_0,
	.param .u64 .ptr .align 1 _Z21matrixMultiplyTiling1PdS_S__param_1,
	.param .u64 .ptr .align 1 _Z21matrixMultiplyTiling1PdS_S__param_2
)
{
	.reg .pred 	%p<2>;
	.reg .b32 	%r<35>;
	.reg .b64 	%rd<29>;
	.reg .b64 	%fd<60>;
	// demoted variable
	.shared .align 8 .b8 _ZZ21matrixMultiplyTiling1PdS_S_E4ts_A[128];
	// demoted variable
	.shared .align 8 .b8 _ZZ21matrixMultiplyTiling1PdS_S_E4ts_B[128];
	ld.param.u64 	%rd7, [_Z21matrixMultiplyTiling1PdS_S__param_0];
	ld.param.u64 	%rd8, [_Z21matrixMultiplyTiling1PdS_S__param_1];
	ld.param.u64 	%rd9, [_Z21matrixMultiplyTiling1PdS_S__param_2];
	cvta.to.global.u64 	%rd10, %rd8;
	cvta.to.global.u64 	%rd1, %rd7;
	cvta.to.global.u64 	%rd11, %rd9;
	mov.u32 	%r14, %ctaid.x;
	mov.u32 	%r15, %ntid.x;
	mov.u32 	%r16, %tid.x;
	mad.lo.s32 	%r17, %r14, %r15, %r16;
	mov.u32 	%r18, %ctaid.y;
	mov.u32 	%r19, %ntid.y;
	mov.u32 	%r20, %tid.y;
	mad.lo.s32 	%r21, %r18, %r19, %r20;
	shl.b32 	%r22, %r21, 13;
	add.s32 	%r23, %r22, %r17;
	mul.wide.s32 	%rd12, %r23, 8;
	add.s64 	%rd2, %rd11, %rd12;
	mov.b64 	%rd13, 0;
	st.global.u64 	[%rd2], %rd13;
	shl.b32 	%r24, %r20, 5;
	mov.u32 	%r25, _ZZ21matrixMultiplyTiling1PdS_S_E4ts_A;
	add.s32 	%r1, %r25, %r24;
	shl.b32 	%r26, %r16, 3;
	add.s32 	%r2, %r1, %r26;
	shl.b32 	%r27, %r20, 13;
	mov.u32 	%r28, _ZZ21matrixMultiplyTiling1PdS_S_E4ts_B;
	add.s32 	%r4, %r28, %r26;
	add.s32 	%r3, %r4, %r24;
	add.s64 	%rd3, %rd10, 524288;
	add.s32 	%r33, %r17, %r27;
	or.b32  	%r29, %r16, %r22;
	add.s32 	%r32, %r29, 8;
	mul.wide.u32 	%rd14, %r19, %r18;
	cvt.u64.u32 	%rd15, %r20;
	add.s64 	%rd16, %rd14, %rd15;
	shl.b64 	%rd17, %rd16, 16;
	mul.wide.u32 	%rd18, %r16, 8;
	or.b64  	%rd19, %rd17, %rd18;
	add.s64 	%rd28, %rd1, %rd19;
	mov.f64 	%fd59, 0d0000000000000000;
	mov.b32 	%r34, 8;
$L__BB0_1:
	mul.wide.s32 	%rd20, %r33, 8;
	add.s64 	%rd21, %rd3, %rd20;
	ld.global.f64 	%fd4, [%rd28];
	st.shared.f64 	[%r2], %fd4;
	ld.global.f64 	%fd5, [%rd21+-524288];
	st.shared.f64 	[%r3], %fd5;
	bar.sync 	0;
	ld.shared.f64 	%fd6, [%r1];
	ld.shared.f64 	%fd7, [%r4];
	fma.rn.f64 	%fd8, %fd6, %fd7, %fd59;
	ld.shared.f64 	%fd9, [%r1+8];
	ld.shared.f64 	%fd10, [%r4+32];
	fma.rn.f64 	%fd11, %fd9, %fd10, %fd8;
	ld.shared.f64 	%fd12, [%r1+16];
	ld.shared.f64 	%fd13, [%r4+64];
	fma.rn.f64 	%fd14, %fd12, %fd13, %fd11;
	ld.shared.f64 	%fd15, [%r1+24];
	ld.shared.f64 	%fd16, [%r4+96];
	fma.rn.f64 	%fd17, %fd15, %fd16, %fd14;
	bar.sync 	0;
	add.s32 	%r30, %r32, -4;
	mul.wide.u32 	%rd22, %r30, 8;
	add.s64 	%rd23, %rd1, %rd22;
	ld.global.f64 	%fd18, [%rd23];
	st.shared.f64 	[%r2], %fd18;
	ld.global.f64 	%fd19, [%rd21+-262144];
	st.shared.f64 	[%r3], %fd19;
	bar.sync 	0;
	ld.shared.f64 	%fd20, [%r1];
	ld.shared.f64 	%fd21, [%r4];
	fma.rn.f64 	%fd22, %fd20, %fd21, %fd17;
	ld.shared.f64 	%fd23, [%r1+8];
	ld.shared.f64 	%fd24, [%r4+32];
	fma.rn.f64 	%fd25, %fd23, %fd24, %fd22;
	ld.shared.f64 	%fd26, [%r1+16];
	ld.shared.f64 	%fd27, [%r4+64];
	fma.rn.f64 	%fd28, %fd26, %fd27, %fd25;
	ld.shared.f64 	%fd29, [%r1+24];
	ld.shared.f64 	%fd30, [%r4+96];
	fma.rn.f64 	%fd31, %fd29, %fd30, %fd28;
	bar.sync 	0;
	add.s32 	%r31, %r32, 4;
	mul.wide.u32 	%rd24, %r32, 8;
	add.s64 	%rd25, %rd1, %rd24;
	ld.global.f64 	%fd32, [%rd25];
	st.shared.f64 	[%r2], %fd32;
	ld.global.f64 	%fd33, [%rd21];
	st.shared.f64 	[%r3], %fd33;
	bar.sync 	0;
	ld.shared.f64 	%fd34, [%r1];
	ld.shared.f64 	%fd35, [%r4];
	fma.rn.f64 	%fd36, %fd34, %fd35, %fd31;
	ld.shared.f64 	%fd37, [%r1+8];
	ld.shared.f64 	%fd38, [%r4+32];
	fma.rn.f64 	%fd39, %fd37, %fd38, %fd36;
	ld.shared.f64 	%fd40, [%r1+16];
	ld.shared.f64 	%fd41, [%r4+64];
	fma.rn.f64 	%fd42, %fd40, %fd41, %fd39;
	ld.shared.f64 	%fd43, [%r1+24];
	ld.shared.f64 	%fd44, [%r4+96];
	fma.rn.f64 	%fd45, %fd43, %fd44, %fd42;
	bar.sync 	0;
	mul.wide.u32 	%rd26, %r31, 8;
	add.s64 	%rd27, %rd1, %rd26;
	ld.global.f64 	%fd46, [%rd27];
	st.shared.f64 	[%r2], %fd46;
	ld.global.f64 	%fd47, [%rd21+262144];
	st.shared.f64 	[%r3], %fd47;
	bar.sync 	0;
	ld.shared.f64 	%fd48, [%r1];
	ld.shared.f64 	%fd49, [%r4];
	fma.rn.f64 	%fd50, %fd48, %fd49, %fd45;
	ld.shared.f64 	%fd51, [%r1+8];
	ld.shared.f64 	%fd52, [%r4+32];
	fma.rn.f64 	%fd53, %fd51, %fd52, %fd50;
	ld.shared.f64 	%fd54, [%r1+16];
	ld.shared.f64 	%fd55, [%r4+64];
	fma.rn.f64 	%fd56, %fd54, %fd55, %fd53;
	ld.shared.f64 	%fd57, [%r1+24];
	ld.shared.f64 	%fd58, [%r4+96];
	fma.rn.f64 	%fd59, %fd57, %fd58, %fd56;
	bar.sync 	0;
	add.s32 	%r34, %r34, 16;
	add.s32 	%r33, %r33, 131072;
	add.s32 	%r32, %r32, 16;
	add.s64 	%rd28, %rd28, 128;
	setp.ne.s32 	%p1, %r34, 8200;
	@%p1 bra 	$L__BB0_1;
	st.global.f64 	[%rd2], %fd59;
	ret;

}
	// .globl	_Z21matrixMultiplyTiling2PdS_S_
.visible .entry _Z21matrixMultiplyTiling2PdS_S_(
	.param .u64 .ptr .align 1 _Z21matrixMultiplyTiling2PdS_S__param_0,
	.param .u64 .ptr .align 1 _Z21matrixMultiplyTiling2PdS_S__param_1,
	.param .u64 .ptr .align 1 _Z21matrixMultiplyTiling2PdS_S__param_2
)
{
	.reg .pred 	%p<2>;
	.reg .b32 	%r<37>;
	.reg .b64 	%rd<31>;
	.reg .b64 	%fd<108>;
	// demoted variable
	.shared .align 8 .b8 _ZZ21matrixMultiplyTiling2PdS_S_E4ts_A[512];
	// demoted variable
	.shared .align 8 .b8 _ZZ21matrixMultiplyTiling2PdS_S_E4ts_B[512];
	ld.param.u64 	%rd5, [_Z21matrixMultiplyTiling2PdS_S__param_0];
	ld.param.u64 	%rd7, [_Z21matrixMultiplyTiling2PdS_S__param_2];
	cvta.to.global.u64 	%rd8, %rd5;
	cvta.to.global.u64 	%rd9, %rd7;
	mov.u32 	%r10, %ctaid.x;
	mov.u32 	%r11, %ntid.x;
	mov.u32 	%r12, %tid.x;
	mad.lo.s32 	%r13, %r10, %r11, %r12;
	mov.u32 	%r14, %ctaid.y;
	mov.u32 	%r15, %ntid.y;
	mov.u32 	%r16, %tid.y;
	mad.lo.s32 	%r17, %r14, %r15, %r16;
	shl.b32 	%r18, %r17, 13;
	add.s32 	%r19, %r18, %r13;
	mul.wide.s32 	%rd10, %r19, 8;
	add.s64 	%rd1, %rd9, %rd10;
	mov.b64 	%rd11, 0;
	st.global.u64 	[%rd1], %rd11;
	shl.b32 	%r20, %r16, 13;
	add.s32 	%r35, %r13, %r20;
	or.b32  	%r21, %r12, %r18;
	add.s32 	%r34, %r21, 16;
	mul.wide.u32 	%rd12, %r15, %r14;
	cvt.u64.u32 	%rd13, %r16;
	add.s64 	%rd14, %rd12, %rd13;
	shl.b64 	%rd15, %rd14, 16;
	mul.wide.u32 	%rd16, %r12, 8;
	or.b64  	%rd17, %rd15, %rd16;
	add.s64 	%rd30, %rd8, %rd17;
	mov.f64 	%fd107, 0d0000000000000000;
	mov.b32 	%r36, 16;
$L__BB1_1:
	ld.param.u64 	%rd29, [_Z21matrixMultiplyTiling2PdS_S__param_1];
	ld.param.u64 	%rd28, [_Z21matrixMultiplyTiling2PdS_S__param_0];
	mul.wide.s32 	%rd18, %r35, 8;
	cvta.to.global.u64 	%rd19, %rd29;
	add.s64 	%rd20, %rd19, %rd18;
	ld.global.f64 	%fd4, [%rd30];
	shl.b32 	%r24, %r16, 6;
	mov.u32 	%r25, _ZZ21matrixMultiplyTiling2PdS_S_E4ts_A;
	add.s32 	%r26, %r25, %r24;
	shl.b32 	%r27, %r12, 3;
	add.s32 	%r28, %r26, %r27;
	st.shared.f64 	[%r28], %fd4;
	ld.global.f64 	%fd5, [%rd20];
	mov.u32 	%r29, _ZZ21matrixMultiplyTiling2PdS_S_E4ts_B;
	add.s32 	%r30, %r29, %r27;
	add.s32 	%r31, %r30, %r24;
	st.shared.f64 	[%r31], %fd5;
	bar.sync 	0;
	ld.shared.f64 	%fd6, [%r26];
	ld.shared.f64 	%fd7, [%r30];
	fma.rn.f64 	%fd8, %fd6, %fd7, %fd107;
	ld.shared.f64 	%fd9, [%r26+8];
	ld.shared.f64 	%fd10, [%r30+64];
	fma.rn.f64 	%fd11, %fd9, %fd10, %fd8;
	ld.shared.f64 	%fd12, [%r26+16];
	ld.shared.f64 	%fd13, [%r30+128];
	fma.rn.f64 	%fd14, %fd12, %fd13, %fd11;
	ld.shared.f64 	%fd15, [%r26+24];
	ld.shared.f64 	%fd16, [%r30+192];
	fma.rn.f64 	%fd17, %fd15, %fd16, %fd14;
	ld.shared.f64 	%fd18, [%r26+32];
	ld.shared.f64 	%fd19, [%r30+256];
	fma.rn.f64 	%fd20, %fd18, %fd19, %fd17;
	ld.shared.f64 	%fd21, [%r26+40];
	ld.shared.f64 	%fd22, [%r30+320];
	fma.rn.f64 	%fd23, %fd21, %fd22, %fd20;
	ld.shared.f64 	%fd24, [%r26+48];
	ld.shared.f64 	%fd25, [%r30+384];
	fma.rn.f64 	%fd26, %fd24, %fd25, %fd23;
	ld.shared.f64 	%fd27, [%r26+56];
	ld.shared.f64 	%fd28, [%r30+448];
	fma.rn.f64 	%fd29, %fd27, %fd28, %fd26;
	bar.sync 	0;
	add.s32 	%r32, %r34, -8;
	cvta.to.global.u64 	%rd21, %rd28;
	mul.wide.u32 	%rd22, %r32, 8;
	add.s64 	%rd23, %rd21, %rd22;
	ld.global.f64 	%fd30, [%rd23];
	st.shared.f64 	[%r28], %fd30;
	ld.global.f64 	%fd31, [%rd20+524288];
	st.shared.f64 	[%r31], %fd31;
	bar.sync 	0;
	ld.shared.f64 	%fd32, [%r26];
	ld.shared.f64 	%fd33, [%r30];
	fma.rn.f64 	%fd34, %fd32, %fd33, %fd29;
	ld.shared.f64 	%fd35, [%r26+8];
	ld.shared.f64 	%fd36, [%r30+64];
	fma.rn.f64 	%fd37, %fd35, %fd36, %fd34;
	ld.shared.f64 	%fd38, [%r26+16];
	ld.shared.f64 	%fd39, [%r30+128];
	fma.rn.f64 	%fd40, %fd38, %fd39, %fd37;
	ld.shared.f64 	%fd41, [%r26+24];
	ld.shared.f64 	%fd42, [%r30+192];
	fma.rn.f64 	%fd43, %fd41, %fd42, %fd40;
	ld.shared.f64 	%fd44, [%r26+32];
	ld.shared.f64 	%fd45, [%r30+256];
	fma.rn.f64 	%fd46, %fd44, %fd45, %fd43;
	ld.shared.f64 	%fd47, [%r26+40];
	ld.shared.f64 	%fd48, [%r30+320];
	fma.rn.f64 	%fd49, %fd47, %fd48, %fd46;
	ld.shared.f64 	%fd50, [%r26+48];
	ld.shared.f64 	%fd51, [%r30+384];
	fma.rn.f64 	%fd52, %fd50, %fd51, %fd49;
	ld.shared.f64 	%fd53, [%r26+56];
	ld.shared.f64 	%fd54, [%r30+448];
	fma.rn.f64 	%fd55, %fd53, %fd54, %fd52;
	bar.sync 	0;
	add.s32 	%r33, %r34, 8;
	mul.wide.u32 	%rd24, %r34, 8;
	add.s64 	%rd25, %rd21, %rd24;
	ld.global.f64 	%fd56, [%rd25];
	st.shared.f64 	[%r28], %fd56;
	ld.global.f64 	%fd57, [%rd20+1048576];
	st.shared.f64 	[%r31], %fd57;
	bar.sync 	0;
	ld.shared.f64 	%fd58, [%r26];
	ld.shared.f64 	%fd59, [%r30];
	fma.rn.f64 	%fd60, %fd58, %fd59, %fd55;
	ld.shared.f64 	%fd61, [%r26+8];
	ld.shared.f64 	%fd62, [%r30+64];
	fma.rn.f64 	%fd63, %fd61, %fd62, %fd60;
	ld.shared.f64 	%fd64, [%r26+16];
	ld.shared.f64 	%fd65, [%r30+128];
	fma.rn.f64 	%fd66, %fd64, %fd65, %fd63;
	ld.shared.f64 	%fd67, [%r26+24];
	ld.shared.f64 	%fd68, [%r30+192];
	fma.rn.f64 	%fd69, %fd67, %fd68, %fd66;
	ld.shared.f64 	%fd70, [%r26+32];
	ld.shared.f64 	%fd71, [%r30+256];
	fma.rn.f64 	%fd72, %fd70, %fd71, %fd69;
	ld.shared.f64 	%fd73, [%r26+40];
	ld.shared.f64 	%fd74, [%r30+320];
	fma.rn.f64 	%fd75, %fd73, %fd74, %fd72;
	ld.shared.f64 	%fd76, [%r26+48];
	ld.shared.f64 	%fd77, [%r30+384];
	fma.rn.f64 	%fd78, %fd76, %fd77, %fd75;
	ld.shared.f64 	%fd79, [%r26+56];
	ld.shared.f64 	%fd80, [%r30+448];
	fma.rn.f64 	%fd81, %fd79, %fd80, %fd78;
	bar.sync 	0;
	mul.wide.u32 	%rd26, %r33, 8;
	add.s64 	%rd27, %rd21, %rd26;
	ld.global.f64 	%fd82, [%rd27];
	st.shared.f64 	[%r28], %fd82;
	ld.global.f64 	%fd83, [%rd20+1572864];
	st.shared.f64 	[%r31], %fd83;
	bar.sync 	0;
	ld.shared.f64 	%fd84, [%r26];
	ld.shared.f64 	%fd85, [%r30];
	fma.rn.f64 	%fd86, %fd84, %fd85, %fd81;
	ld.shared.f64 	%fd87, [%r26+8];
	ld.shared.f64 	%fd88, [%r30+64];
	fma.rn.f64 	%fd89, %fd87, %fd88, %fd86;
	ld.shared.f64 	%fd90, [%r26+16];
	ld.shared.f64 	%fd91, [%r30+128];
	fma.rn.f64 	%fd92, %fd90, %fd91, %fd89;
	ld.shared.f64 	%fd93, [%r26+24];
	ld.shared.f64 	%fd94, [%r30+192];
	fma.rn.f64 	%fd95, %fd93, %fd94, %fd92;
	ld.shared.f64 	%fd96, [%r26+32];
	ld.shared.f64 	%fd97, [%r30+256];
	fma.rn.f64 	%fd98, %fd96, %fd97, %fd95;
	ld.shared.f64 	%fd99, [%r26+40];
	ld.shared.f64 	%fd100, [%r30+320];
	fma.rn.f64 	%fd101, %fd99, %fd100, %fd98;
	ld.shared.f64 	%fd102, [%r26+48];
	ld.shared.f64 	%fd103, [%r30+384];
	fma.rn.f64 	%fd104, %fd102, %fd103, %fd101;
	ld.shared.f64 	%fd105, [%r26+56];
	ld.shared.f64 	%fd106, [%r30+448];
	fma.rn.f64 	%fd107, %fd105, %fd106, %fd104;
	bar.sync 	0;
	add.s32 	%r36, %r36, 32;
	add.s32 	%r35, %r35, 262144;
	add.s32 	%r34, %r34, 32;
	add.s64 	%rd30, %rd30, 256;
	setp.ne.s32 	%p1, %r36, 8208;
	@%p1 bra 	$L__BB1_1;
	st.global.f64 	[%rd1], %fd107;
	ret;

}
	// .globl	_Z21matrixMultiplyTiling3PdS_S_
.visible .entry _Z21matrixMultiplyTiling3PdS_S_(
	.param .u64 .ptr .align 1 _Z21matrixMultiplyTiling3PdS_S__param_0,
	.param .u64 .ptr .align 1 _Z21matrixMultiplyTiling3PdS_S__param_1,
	.param .u64 .ptr .align 1 _Z21matrixMultiplyTiling3PdS_S__param_2
)
{
	.reg .pred 	%p<2>;
	.reg .b32 	%r<37>;
	.reg .b64 	%rd<18>;
	.reg .b64 	%fd<104>;
	// demoted variable
	.shared .align 8 .b8 _ZZ21matrixMultiplyTiling3PdS_S_E4ts_A[2048];
	// demoted variable
	.shared .align 8 .b8 _ZZ21matrixMultiplyTiling3PdS_S_E4ts_B[2048];
	ld.param.u64 	%rd4, [_Z21matrixMultiplyTiling3PdS_S__param_2];
	cvta.to.global.u64 	%rd5, %rd4;
	mov.u32 	%r12, %ctaid.x;
	mov.u32 	%r13, %ntid.x;
	mov.u32 	%r14, %tid.x;
	mad.lo.s32 	%r15, %r12, %r13, %r14;
	mov.u32 	%r16, %ctaid.y;
	mov.u32 	%r17, %ntid.y;
	mov.u32 	%r18, %tid.y;
	mad.lo.s32 	%r19, %r16, %r17, %r18;
	shl.b32 	%r20, %r19, 13;
	add.s32 	%r21, %r20, %r15;
	mul.wide.s32 	%rd6, %r21, 8;
	add.s64 	%rd1, %rd5, %rd6;
	mov.b64 	%rd7, 0;
	st.global.u64 	[%rd1], %rd7;
	or.b32  	%r34, %r20, %r14;
	shl.b32 	%r22, %r18, 7;
	mov.u32 	%r23, _ZZ21matrixMultiplyTiling3PdS_S_E4ts_A;
	add.s32 	%r2, %r23, %r22;
	shl.b32 	%r24, %r18, 13;
	mov.u32 	%r25, _ZZ21matrixMultiplyTiling3PdS_S_E4ts_B;
	add.s32 	%r26, %r25, %r22;
	shl.b32 	%r27, %r14, 3;
	add.s32 	%r3, %r26, %r27;
	add.s32 	%r35, %r15, %r24;
	mov.f64 	%fd103, 0d0000000000000000;
	mov.b32 	%r36, 16;
$L__BB2_1:
	ld.param.u64 	%rd17, [_Z21matrixMultiplyTiling3PdS_S__param_1];
	ld.param.u64 	%rd16, [_Z21matrixMultiplyTiling3PdS_S__param_0];
	mul.wide.s32 	%rd8, %r35, 8;
	cvta.to.global.u64 	%rd9, %rd17;
	add.s64 	%rd10, %rd9, %rd8;
	add.s32 	%r28, %r34, 16;
	cvta.to.global.u64 	%rd11, %rd16;
	mul.wide.u32 	%rd12, %r34, 8;
	add.s64 	%rd13, %rd11, %rd12;
	ld.global.f64 	%fd4, [%rd13];
	add.s32 	%r31, %r2, %r27;
	st.shared.f64 	[%r31], %fd4;
	ld.global.f64 	%fd5, [%rd10];
	st.shared.f64 	[%r3], %fd5;
	bar.sync 	0;
	ld.shared.f64 	%fd6, [%r2];
	add.s32 	%r33, %r25, %r27;
	ld.shared.f64 	%fd7, [%r33];
	fma.rn.f64 	%fd8, %fd6, %fd7, %fd103;
	ld.shared.f64 	%fd9, [%r2+8];
	ld.shared.f64 	%fd10, [%r33+128];
	fma.rn.f64 	%fd11, %fd9, %fd10, %fd8;
	ld.shared.f64 	%fd12, [%r2+16];
	ld.shared.f64 	%fd13, [%r33+256];
	fma.rn.f64 	%fd14, %fd12, %fd13, %fd11;
	ld.shared.f64 	%fd15, [%r2+24];
	ld.shared.f64 	%fd16, [%r33+384];
	fma.rn.f64 	%fd17, %fd15, %fd16, %fd14;
	ld.shared.f64 	%fd18, [%r2+32];
	ld.shared.f64 	%fd19, [%r33+512];
	fma.rn.f64 	%fd20, %fd18, %fd19, %fd17;
	ld.shared.f64 	%fd21, [%r2+40];
	ld.shared.f64 	%fd22, [%r33+640];
	fma.rn.f64 	%fd23, %fd21, %fd22, %fd20;
	ld.shared.f64 	%fd24, [%r2+48];
	ld.shared.f64 	%fd25, [%r33+768];
	fma.rn.f64 	%fd26, %fd24, %fd25, %fd23;
	ld.shared.f64 	%fd27, [%r2+56];
	ld.shared.f64 	%fd28, [%r33+896];
	fma.rn.f64 	%fd29, %fd27, %fd28, %fd26;
	ld.shared.f64 	%fd30, [%r2+64];
	ld.shared.f64 	%fd31, [%r33+1024];
	fma.rn.f64 	%fd32, %fd30, %fd31, %fd29;
	ld.shared.f64 	%fd33, [%r2+72];
	ld.shared.f64 	%fd34, [%r33+1152];
	fma.rn.f64 	%fd35, %fd33, %fd34, %fd32;
	ld.shared.f64 	%fd36, [%r2+80];
	ld.shared.f64 	%fd37, [%r33+1280];
	fma.rn.f64 	%fd38, %fd36, %fd37, %fd35;
	ld.shared.f64 	%fd39, [%r2+88];
	ld.shared.f64 	%fd40, [%r33+1408];
	fma.rn.f64 	%fd41, %fd39, %fd40, %fd38;
	ld.shared.f64 	%fd42, [%r2+96];
	ld.shared.f64 	%fd43, [%r33+1536];
	fma.rn.f64 	%fd44, %fd42, %fd43, %fd41;
	ld.shared.f64 	%fd45, [%r2+104];
	ld.shared.f64 	%fd46, [%r33+1664];
	fma.rn.f64 	%fd47, %fd45, %fd46, %fd44;
	ld.shared.f64 	%fd48, [%r2+112];
	ld.shared.f64 	%fd49, [%r33+1792];
	fma.rn.f64 	%fd50, %fd48, %fd49, %fd47;
	ld.shared.f64 	%fd51, [%r2+120];
	ld.shared.f64 	%fd52, [%r33+1920];
	fma.rn.f64 	%fd53, %fd51, %fd52, %fd50;
	bar.sync 	0;
	mul.wide.u32 	%rd14, %r28, 8;
	add.s64 	%rd15, %rd11, %rd14;
	ld.global.f64 	%fd54, [%rd15];
	st.shared.f64 	[%r31], %fd54;
	ld.global.f64 	%fd55, [%rd10+1048576];
	st.shared.f64 	[%r3], %fd55;
	bar.sync 	0;
	ld.shared.f64 	%fd56, [%r2];
	ld.shared.f64 	%fd57, [%r33];
	fma.rn.f64 	%fd58, %fd56, %fd57, %fd53;
	ld.shared.f64 	%fd59, [%r2+8];
	ld.shared.f64 	%fd60, [%r33+128];
	fma.rn.f64 	%fd61, %fd59, %fd60, %fd58;
	ld.shared.f64 	%fd62, [%r2+16];
	ld.shared.f64 	%fd63, [%r33+256];
	fma.rn.f64 	%fd64, %fd62, %fd63, %fd61;
	ld.shared.f64 	%fd65, [%r2+24];
	ld.shared.f64 	%fd66, [%r33+384];
	fma.rn.f64 	%fd67, %fd65, %fd66, %fd64;
	ld.shared.f64 	%fd68, [%r2+32];
	ld.shared.f64 	%fd69, [%r33+512];
	fma.rn.f64 	%fd70, %fd68, %fd69, %fd67;
	ld.shared.f64 	%fd71, [%r2+40];
	ld.shared.f64 	%fd72, [%r33+640];
	fma.rn.f64 	%fd73, %fd71, %fd72, %fd70;
	ld.shared.f64 	%fd74, [%r2+48];
	ld.shared.f64 	%fd75, [%r33+768];
	fma.rn.f64 	%fd76, %fd74, %fd75, %fd73;
	ld.shared.f64 	%fd77, [%r2+56];
	ld.shared.f64 	%fd78, [%r33+896];
	fma.rn.f64 	%fd79, %fd77, %fd78, %fd76;
	ld.shared.f64 	%fd80, [%r2+64];
	ld.shared.f64 	%fd81, [%r33+1024];
	fma.rn.f64 	%fd82, %fd80, %fd81, %fd79;
	ld.shared.f64 	%fd83, [%r2+72];
	ld.shared.f64 	%fd84, [%r33+1152];
	fma.rn.f64 	%fd85, %fd83, %fd84, %fd82;
	ld.shared.f64 	%fd86, [%r2+80];
	ld.shared.f64 	%fd87, [%r33+1280];
	fma.rn.f64 	%fd88, %fd86, %fd87, %fd85;
	ld.shared.f64 	%fd89, [%r2+88];
	ld.shared.f64 	%fd90, [%r33+1408];
	fma.rn.f64 	%fd91, %fd89, %fd90, %fd88;
	ld.shared.f64 	%fd92, [%r2+96];
	ld.shared.f64 	%fd93, [%r33+1536];
	fma.rn.f64 	%fd94, %fd92, %fd93, %fd91;
	ld.shared.f64 	%fd95, [%r2+104];
	ld.shared.f64 	%fd96, [%r33+1664];
	fma.rn.f64 	%fd97, %fd95, %fd96, %fd94;
	ld.shared.f64 	%fd98, [%r2+112];
	ld.shared.f64 	%fd99, [%r33+1792];
	fma.rn.f64 	%fd100, %fd98, %fd99, %fd97;
	ld.shared.f64 	%fd101, [%r2+120];
	ld.shared.f64 	%fd102, [%r33+1920];
	fma.rn.f64 	%fd103, %fd101, %fd102, %fd100;
	bar.sync 	0;
	add.s32 	%r36, %r36, 32;
	add.s32 	%r35, %r35, 262144;
	add.s32 	%r34, %r34, 32;
	setp.ne.s32 	%p1, %r36, 8208;
	@%p1 bra 	$L__BB2_1;
	st.global.f64 	[%rd1], %fd103;
	ret;

}
	// .globl	_Z21matrixMultiplyTiling4PdS_S_
.visible .entry _Z21matrixMultiplyTiling4PdS_S_(
	.param .u64 .ptr .align 1 _Z21matrixMultiplyTiling4PdS_S__param_0,
	.param .u64 .ptr .align 1 _Z21matrixMultiplyTiling4PdS_S__param_1,
	.param .u64 .ptr .align 1 _Z21matrixMultiplyTiling4PdS_S__param_2
)
{
	.reg .pred 	%p<2>;
	.reg .b32 	%r<32>;
	.reg .b64 	%rd<14>;
	.reg .b64 	%fd<102>;
	// demoted variable
	.shared .align 8 .b8 _ZZ21matrixMultiplyTiling4PdS_S_E4ts_A[8192];
	// demoted variable
	.shared .align 8 .b8 _ZZ21matrixMultiplyTiling4PdS_S_E4ts_B[8192];
	ld.param.u64 	%rd4, [_Z21matrixMultiplyTiling4PdS_S__param_0];
	ld.param.u64 	%rd5, [_Z21matrixMultiplyTiling4PdS_S__param_1];
	ld.param.u64 	%rd6, [_Z21matrixMultiplyTiling4PdS_S__param_2];
	cvta.to.global.u64 	%rd1, %rd5;
	cvta.to.global.u64 	%rd2, %rd4;
	cvta.to.global.u64 	%rd7, %rd6;
	mov.u32 	%r14, %ctaid.x;
	mov.u32 	%r15, %ntid.x;
	mov.u32 	%r16, %tid.x;
	mad.lo.s32 	%r17, %r14, %r15, %r16;
	mov.u32 	%r18, %ctaid.y;
	mov.u32 	%r19, %ntid.y;
	mov.u32 	%r20, %tid.y;
	mad.lo.s32 	%r21, %r18, %r19, %r20;
	shl.b32 	%r22, %r21, 13;
	add.s32 	%r23, %r22, %r17;
	mul.wide.s32 	%rd8, %r23, 8;
	add.s64 	%rd3, %rd7, %rd8;
	mov.b64 	%rd9, 0;
	st.global.u64 	[%rd3], %rd9;
	or.b32  	%r29, %r22, %r16;
	shl.b32 	%r24, %r20, 8;
	mov.u32 	%r25, _ZZ21matrixMultiplyTiling4PdS_S_E4ts_A;
	add.s32 	%r2, %r25, %r24;
	shl.b32 	%r26, %r16, 3;
	add.s32 	%r3, %r2, %r26;
	shl.b32 	%r27, %r20, 13;
	mov.u32 	%r28, _ZZ21matrixMultiplyTiling4PdS_S_E4ts_B;
	add.s32 	%r5, %r28, %r26;
	add.s32 	%r4, %r5, %r24;
	add.s32 	%r30, %r17, %r27;
	mov.f64 	%fd101, 0d0000000000000000;
	mov.b32 	%r31, 0;
$L__BB3_1:
	mul.wide.s32 	%rd10, %r30, 8;
	add.s64 	%rd11, %rd1, %rd10;
	mul.wide.u32 	%rd12, %r29, 8;
	add.s64 	%rd13, %rd2, %rd12;
	ld.global.f64 	%fd4, [%rd13];
	st.shared.f64 	[%r3], %fd4;
	ld.global.f64 	%fd5, [%rd11];
	st.shared.f64 	[%r4], %fd5;
	bar.sync 	0;
	ld.shared.f64 	%fd6, [%r2];
	ld.shared.f64 	%fd7, [%r5];
	fma.rn.f64 	%fd8, %fd6, %fd7, %fd101;
	ld.shared.f64 	%fd9, [%r2+8];
	ld.shared.f64 	%fd10, [%r5+256];
	fma.rn.f64 	%fd11, %fd9, %fd10, %fd8;
	ld.shared.f64 	%fd12, [%r2+16];
	ld.shared.f64 	%fd13, [%r5+512];
	fma.rn.f64 	%fd14, %fd12, %fd13, %fd11;
	ld.shared.f64 	%fd15, [%r2+24];
	ld.shared.f64 	%fd16, [%r5+768];
	fma.rn.f64 	%fd17, %fd15, %fd16, %fd14;
	ld.shared.f64 	%fd18, [%r2+32];
	ld.shared.f64 	%fd19, [%r5+1024];
	fma.rn.f64 	%fd20, %fd18, %fd19, %fd17;
	ld.shared.f64 	%fd21, [%r2+40];
	ld.shared.f64 	%fd22, [%r5+1280];
	fma.rn.f64 	%fd23, %fd21, %fd22, %fd20;
	ld.shared.f64 	%fd24, [%r2+48];
	ld.shared.f64 	%fd25, [%r5+1536];
	fma.rn.f64 	%fd26, %fd24, %fd25, %fd23;
	ld.shared.f64 	%fd27, [%r2+56];
	ld.shared.f64 	%fd28, [%r5+1792];
	fma.rn.f64 	%fd29, %fd27, %fd28, %fd26;
	ld.shared.f64 	%fd30, [%r2+64];
	ld.shared.f64 	%fd31, [%r5+2048];
	fma.rn.f64 	%fd32, %fd30, %fd31, %fd29;
	ld.shared.f64 	%fd33, [%r2+72];
	ld.shared.f64 	%fd34, [%r5+2304];
	fma.rn.f64 	%fd35, %fd33, %fd34, %fd32;
	ld.shared.f64 	%fd36, [%r2+80];
	ld.shared.f64 	%fd37, [%r5+2560];
	fma.rn.f64 	%fd38, %fd36, %fd37, %fd35;
	ld.shared.f64 	%fd39, [%r2+88];
	ld.shared.f64 	%fd40, [%r5+2816];
	fma.rn.f64 	%fd41, %fd39, %fd40, %fd38;
	ld.shared.f64 	%fd42, [%r2+96];
	ld.shared.f64 	%fd43, [%r5+3072];
	fma.rn.f64 	%fd44, %fd42, %fd43, %fd41;
	ld.shared.f64 	%fd45, [%r2+104];
	ld.shared.f64 	%fd46, [%r5+3328];
	fma.rn.f64 	%fd47, %fd45, %fd46, %fd44;
	ld.shared.f64 	%fd48, [%r2+112];
	ld.shared.f64 	%fd49, [%r5+3584];
	fma.rn.f64 	%fd50, %fd48, %fd49, %fd47;
	ld.shared.f64 	%fd51, [%r2+120];
	ld.shared.f64 	%fd52, [%r5+3840];
	fma.rn.f64 	%fd53, %fd51, %fd52, %fd50;
	ld.shared.f64 	%fd54, [%r2+128];
	ld.shared.f64 	%fd55, [%r5+4096];
	fma.rn.f64 	%fd56, %fd54, %fd55, %fd53;
	ld.shared.f64 	%fd57, [%r2+136];
	ld.shared.f64 	%fd58, [%r5+4352];
	fma.rn.f64 	%fd59, %fd57, %fd58, %fd56;
	ld.shared.f64 	%fd60, [%r2+144];
	ld.shared.f64 	%fd61, [%r5+4608];
	fma.rn.f64 	%fd62, %fd60, %fd61, %fd59;
	ld.shared.f64 	%fd63, [%r2+152];
	ld.shared.f64 	%fd64, [%r5+4864];
	fma.rn.f64 	%fd65, %fd63, %fd64, %fd62;
	ld.shared.f64 	%fd66, [%r2+160];
	ld.shared.f64 	%fd67, [%r5+5120];
	fma.rn.f64 	%fd68, %fd66, %fd67, %fd65;
	ld.shared.f64 	%fd69, [%r2+168];
	ld.shared.f64 	%fd70, [%r5+5376];
	fma.rn.f64 	%fd71, %fd69, %fd70, %fd68;
	ld.shared.f64 	%fd72, [%r2+176];
	ld.shared.f64 	%fd73, [%r5+5632];
	fma.rn.f64 	%fd74, %fd72, %fd73, %fd71;
	ld.shared.f64 	%fd75, [%r2+184];
	ld.shared.f64 	%fd76, [%r5+5888];
	fma.rn.f64 	%fd77, %fd75, %fd76, %fd74;
	ld.shared.f64 	%fd78, [%r2+192];
	ld.shared.f64 	%fd79, [%r5+6144];
	fma.rn.f64 	%fd80, %fd78, %fd79, %fd77;
	ld.shared.f64 	%fd81, [%r2+200];
	ld.shared.f64 	%fd82, [%r5+6400];
	fma.rn.f64 	%fd83, %fd81, %fd82, %fd80;
	ld.shared.f64 	%fd84, [%r2+208];
	ld.shared.f64 	%fd85, [%r5+6656];
	fma.rn.f64 	%fd86, %fd84, %fd85, %fd83;
	ld.shared.f64 	%fd87, [%r2+216];
	ld.shared.f64 	%fd88, [%r5+6912];
	fma.rn.f64 	%fd89, %fd87, %fd88, %fd86;
	ld.shared.f64 	%fd90, [%r2+224];
	ld.shared.f64 	%fd91, [%r5+7168];
	fma.rn.f64 	%fd92, %fd90, %fd91, %fd89;
	ld.shared.f64 	%fd93, [%r2+232];
	ld.shared.f64 	%fd94, [%r5+7424];
	fma.rn.f64 	%fd95, %fd93, %fd94, %fd92;
	ld.shared.f64 	%fd96, [%r2+240];
	ld.shared.f64 	%fd97, [%r5+7680];
	fma.rn.f64 	%fd98, %fd96, %fd97, %fd95;
	ld.shared.f64 	%fd99, [%r2+248];
	ld.shared.f64 	%fd100, [%r5+7936];
	fma.rn.f64 	%fd101, %fd99, %fd100, %fd98;
	bar.sync 	0;
	add.s32 	%r31, %r31, 1;
	add.s32 	%r30, %r30, 262144;
	add.s32 	%r29, %r29, 32;
	setp.ne.s32 	%p1, %r31, 256;
	@%p1 bra 	$L__BB3_1;
	st.global.f64 	[%rd3], %fd101;
	ret;

}


// ===== COMPILED SASS (sm_100) =====

	.target	sm_100

	.elftype	@"ET_EXEC"


//--------------------- .note.nv.tkinfo           --------------------------
	.section	.note.nv.tkinfo,"",@"SHT_NOTE"
	.sectionflags	@"SHF_NOTE_NV_TKINFO"
	.tkinfo
        /*0018*/ 	.word	0x00000002
        /*0030*/ 	.string	""
        /*0030*/ 	.string	"ptxas"
        /*0030*/ 	.string	"Cuda compilation tools, release 13.0, V13.0.88"
        /*0030*/ 	.string	"Build cuda_13.0.r13.0/compiler.36424714_0"
        /*0030*/ 	.string	"-arch sm_100 -m 64 "



//--------------------- .note.nv.cuinfo           --------------------------
	.section	.note.nv.cuinfo,"",@"SHT_NOTE"
	.sectionflags	@"SHF_NOTE_NV_CUINFO"
        /*0018*/ 	.short	0x0002
        /*001a*/ 	.short	0x0064
        /*001c*/ 	.short	0x0082
	.zero		2


//--------------------- .nv.info                  --------------------------
	.section	.nv.info,"",@"SHT_CUDA_INFO"
	.align	4


	//----- nvinfo : EIATTR_REGCOUNT
	.align		4
        /*0000*/ 	.byte	0x04, 0x2f
        /*0002*/ 	.short	(.L_1 - .L_0)
	.align		4
.L_0:
        /*0004*/ 	.word	index@(_Z21matrixMultiplyTiling1PdS_S_)
        /*0008*/ 	.word	0x00000020


	//----- nvinfo : EIATTR_FRAME_SIZE
	.align		4
.L_1:
        /*000c*/ 	.byte	0x04, 0x11
        /*000e*/ 	.short	(.L_3 - .L_2)
	.align		4
.L_2:
        /*0010*/ 	.word	index@(_Z21matrixMultiplyTiling1PdS_S_)
        /*0014*/ 	.word	0x00000000


	//----- nvinfo : EIATTR_REGCOUNT
	.align		4
.L_3:
        /*0018*/ 	.byte	0x04, 0x2f
        /*001a*/ 	.short	(.L_5 - .L_4)
	.align		4
.L_4:
        /*001c*/ 	.word	index@(_Z21matrixMultiplyTiling2PdS_S_)
        /*0020*/ 	.word	0x00000020


	//----- nvinfo : EIATTR_FRAME_SIZE
	.align		4
.L_5:
        /*0024*/ 	.byte	0x04, 0x11
        /*0026*/ 	.short	(.L_7 - .L_6)
	.align		4
.L_6:
        /*0028*/ 	.word	index@(_Z21matrixMultiplyTiling2PdS_S_)
        /*002c*/ 	.word	0x00000000


	//----- nvinfo : EIATTR_REGCOUNT
	.align		4
.L_7:
        /*0030*/ 	.byte	0x04, 0x2f
        /*0032*/ 	.short	(.L_9 - .L_8)
	.align		4
.L_8:
        /*0034*/ 	.word	index@(_Z21matrixMultiplyTiling3PdS_S_)
        /*0038*/ 	.word	0x00000020


	//----- nvinfo : EIATTR_FRAME_SIZE
	.align		4
.L_9:
        /*003c*/ 	.byte	0x04, 0x11
        /*003e*/ 	.short	(.L_11 - .L_10)
	.align		4
.L_10:
        /*0040*/ 	.word	index@(_Z21matrixMultiplyTiling3PdS_S_)
        /*0044*/ 	.word	0x00000000


	//----- nvinfo : EIATTR_REGCOUNT
	.align		4
.L_11:
        /*0048*/ 	.byte	0x04, 0x2f
        /*004a*/ 	.short	(.L_13 - .L_12)
	.align		4
.L_12:
        /*004c*/ 	.word	index@(_Z21matrixMultiplyTiling4PdS_S_)
        /*0050*/ 	.word	0x00000020


	//----- nvinfo : EIATTR_FRAME_SIZE
	.align		4
.L_13:
        /*0054*/ 	.byte	0x04, 0x11
        /*0056*/ 	.short	(.L_15 - .L_14)
	.align		4
.L_14:
        /*0058*/ 	.word	index@(_Z21matrixMultiplyTiling4PdS_S_)
        /*005c*/ 	.word	0x00000000


	//----- nvinfo : EIATTR_MIN_STACK_SIZE
	.align		4
.L_15:
        /*0060*/ 	.byte	0x04, 0x12
        /*0062*/ 	.short	(.L_17 - .L_16)
	.align		4
.L_16:
        /*0064*/ 	.word	index@(_Z21matrixMultiplyTiling4PdS_S_)
        /*0068*/ 	.word	0x00000000


	//----- nvinfo : EIATTR_MIN_STACK_SIZE
	.align		4
.L_17:
        /*006c*/ 	.byte	0x04, 0x12
        /*006e*/ 	.short	(.L_19 - .L_18)
	.align		4
.L_18:
        /*0070*/ 	.word	index@(_Z21matrixMultiplyTiling3PdS_S_)
        /*0074*/ 	.word	0x00000000


	//----- nvinfo : EIATTR_MIN_STACK_SIZE
	.align		4
.L_19:
        /*0078*/ 	.byte	0x04, 0x12
        /*007a*/ 	.short	(.L_21 - .L_20)
	.align		4
.L_20:
        /*007c*/ 	.word	index@(_Z21matrixMultiplyTiling2PdS_S_)
        /*0080*/ 	.word	0x00000000


	//----- nvinfo : EIATTR_MIN_STACK_SIZE
	.align		4
.L_21:
        /*0084*/ 	.byte	0x04, 0x12
        /*0086*/ 	.short	(.L_23 - .L_22)
	.align		4
.L_22:
        /*0088*/ 	.word	index@(_Z21matrixMultiplyTiling1PdS_S_)
        /*008c*/ 	.word	0x00000000
.L_23:


//--------------------- .nv.compat                --------------------------
	.section	.nv.compat,"",@"SHT_CUDA_COMPAT_INFO"
	.align	4
        /*0000*/ 	.byte	0x02, 0x09, 0x00, 0x00, 0x02, 0x02, 0x01, 0x00, 0x02, 0x05, 0x05, 0x00, 0x03, 0x07, 0x01, 0x01
        /*0010*/ 	.byte	0x02, 0x03, 0x00, 0x00, 0x02, 0x06, 0x01, 0x00, 0x04, 0x0b, 0x08, 0x00, 0x01, 0x00, 0x00, 0x00
        /*0020*/ 	.byte	0x00, 0x00, 0x00, 0x00


//--------------------- .nv.info._Z21matrixMultiplyTiling4PdS_S_ --------------------------
	.section	.nv.info._Z21matrixMultiplyTiling4PdS_S_,"",@"SHT_CUDA_INFO"
	.sectionflags	@""
	.align	4


	//----- nvinfo : EIATTR_CUDA_API_VERSION
	.align		4
        /*0000*/ 	.byte	0x04, 0x37
        /*0002*/ 	.short	(.L_25 - .L_24)
.L_24:
        /*0004*/ 	.word	0x00000082


	//----- nvinfo : EIATTR_KPARAM_INFO
	.align		4
.L_25:
        /*0008*/ 	.byte	0x04, 0x17
        /*000a*/ 	.short	(.L_27 - .L_26)
.L_26:
        /*000c*/ 	.word	0x00000000
        /*0010*/ 	.short	0x0002
        /*0012*/ 	.short	0x0010
        /*0014*/ 	.byte	0x00, 0xf5, 0x21, 0x00


	//----- nvinfo : EIATTR_KPARAM_INFO
	.align		4
.L_27:
        /*0018*/ 	.byte	0x04, 0x17
        /*001a*/ 	.short	(.L_29 - .L_28)
.L_28:
        /*001c*/ 	.word	0x00000000
        /*0020*/ 	.short	0x0001
        /*0022*/ 	.short	0x0008
        /*0024*/ 	.byte	0x00, 0xf5, 0x21, 0x00


	//----- nvinfo : EIATTR_KPARAM_INFO
	.align		4
.L_29:
        /*0028*/ 	.byte	0x04, 0x17
        /*002a*/ 	.short	(.L_31 - .L_30)
.L_30:
        /*002c*/ 	.word	0x00000000
        /*0030*/ 	.short	0x0000
        /*0032*/ 	.short	0x0000
        /*0034*/ 	.byte	0x00, 0xf5, 0x21, 0x00


	//----- nvinfo : EIATTR_SPARSE_MMA_MASK
	.align		4
.L_31:
        /*0038*/ 	.byte	0x03, 0x50
        /*003a*/ 	.short	0x0000


	//----- nvinfo : EIATTR_MAXREG_COUNT
	.align		4
        /*003c*/ 	.byte	0x03, 0x1b
        /*003e*/ 	.short	0x00ff


	//----- nvinfo : EIATTR_NUM_BARRIERS
	.align		4
        /*0040*/ 	.byte	0x02, 0x4c
        /*0042*/ 	.byte	0x01
	.zero		1


	//----- nvinfo : EIATTR_MERCURY_ISA_VERSION
	.align		4
        /*0044*/ 	.byte	0x03, 0x5f
        /*0046*/ 	.short	0x0101


	//----- nvinfo : EIATTR_VRC_CTA_INIT_COUNT
	.align		4
        /*0048*/ 	.byte	0x02, 0x4a
	.zero		1
	.zero		1


	//----- nvinfo : EIATTR_EXIT_INSTR_OFFSETS
	.align		4
        /*004c*/ 	.byte	0x04, 0x1c
        /*004e*/ 	.short	(.L_33 - .L_32)


	//   ....[0]....
.L_32:
        /*0050*/ 	.word	0x000007c0


	//----- nvinfo : EIATTR_CBANK_PARAM_SIZE
	.align		4
.L_33:
        /*0054*/ 	.byte	0x03, 0x19
        /*0056*/ 	.short	0x0018


	//----- nvinfo : EIATTR_PARAM_CBANK
	.align		4
        /*0058*/ 	.byte	0x04, 0x0a
        /*005a*/ 	.short	(.L_35 - .L_34)
	.align		4
.L_34:
        /*005c*/ 	.word	index@(.nv.constant0._Z21matrixMultiplyTiling4PdS_S_)
        /*0060*/ 	.short	0x0380
        /*0062*/ 	.short	0x0018


	//----- nvinfo : EIATTR_SW_WAR
	.align		4
.L_35:
        /*0064*/ 	.byte	0x04, 0x36
        /*0066*/ 	.short	(.L_37 - .L_36)
.L_36:
        /*0068*/ 	.word	0x00000008
.L_37:


//--------------------- .nv.info._Z21matrixMultiplyTiling3PdS_S_ --------------------------
	.section	.nv.info._Z21matrixMultiplyTiling3PdS_S_,"",@"SHT_CUDA_INFO"
	.sectionflags	@""
	.align	4


	//----- nvinfo : EIATTR_CUDA_API_VERSION
	.align		4
        /*0000*/ 	.byte	0x04, 0x37
        /*0002*/ 	.short	(.L_39 - .L_38)
.L_38:
        /*0004*/ 	.word	0x00000082


	//----- nvinfo : EIATTR_KPARAM_INFO
	.align		4
.L_39:
        /*0008*/ 	.byte	0x04, 0x17
        /*000a*/ 	.short	(.L_41 - .L_40)
.L_40:
        /*000c*/ 	.word	0x00000000
        /*0010*/ 	.short	0x0002
        /*0012*/ 	.short	0x0010
        /*0014*/ 	.byte	0x00, 0xf5, 0x21, 0x00


	//----- nvinfo : EIATTR_KPARAM_INFO
	.align		4
.L_41:
        /*0018*/ 	.byte	0x04, 0x17
        /*001a*/ 	.short	(.L_43 - .L_42)
.L_42:
        /*001c*/ 	.word	0x00000000
        /*0020*/ 	.short	0x0001
        /*0022*/ 	.short	0x0008
        /*0024*/ 	.byte	0x00, 0xf5, 0x21, 0x00


	//----- nvinfo : EIATTR_KPARAM_INFO
	.align		4
.L_43:
        /*0028*/ 	.byte	0x04, 0x17
        /*002a*/ 	.short	(.L_45 - .L_44)
.L_44:
        /*002c*/ 	.word	0x00000000
        /*0030*/ 	.short	0x0000
        /*0032*/ 	.short	0x0000
        /*0034*/ 	.byte	0x00, 0xf5, 0x21, 0x00


	//----- nvinfo : EIATTR_SPARSE_MMA_MASK
	.align		4
.L_45:
        /*0038*/ 	.byte	0x03, 0x50
        /*003a*/ 	.short	0x0000


	//----- nvinfo : EIATTR_MAXREG_COUNT
	.align		4
        /*003c*/ 	.byte	0x03, 0x1b
        /*003e*/ 	.short	0x00ff


	//----- nvinfo : EIATTR_NUM_BARRIERS
	.align		4
        /*0040*/ 	.byte	0x02, 0x4c
        /*0042*/ 	.byte	0x01
	.zero		1


	//----- nvinfo : EIATTR_MERCURY_ISA_VERSION
	.align		4
        /*0044*/ 	.byte	0x03, 0x5f
        /*0046*/ 	.short	0x0101


	//----- nvinfo : EIATTR_VRC_CTA_INIT_COUNT
	.align		4
        /*0048*/ 	.byte	0x02, 0x4a
	.zero		1
	.zero		1


	//----- nvinfo : EIATTR_EXIT_INSTR_OFFSETS
	.align		4
        /*004c*/ 	.byte	0x04, 0x1c
        /*004e*/ 	.short	(.L_47 - .L_46)


	//   ....[0]....
.L_46:
        /*0050*/ 	.word	0x00000850


	//----- nvinfo : EIATTR_CBANK_PARAM_SIZE
	.align		4
.L_47:
        /*0054*/ 	.byte	0x03, 0x19
        /*0056*/ 	.short	0x0018


	//----- nvinfo : EIATTR_PARAM_CBANK
	.align		4
        /*0058*/ 	.byte	0x04, 0x0a
        /*005a*/ 	.short	(.L_49 - .L_48)
	.align		4
.L_48:
        /*005c*/ 	.word	index@(.nv.constant0._Z21matrixMultiplyTiling3PdS_S_)
        /*0060*/ 	.short	0x0380
        /*0062*/ 	.short	0x0018


	//----- nvinfo : EIATTR_SW_WAR
	.align		4
.L_49:
        /*0064*/ 	.byte	0x04, 0x36
        /*0066*/ 	.short	(.L_51 - .L_50)
.L_50:
        /*0068*/ 	.word	0x00000008
.L_51:


//--------------------- .nv.info._Z21matrixMultiplyTiling2PdS_S_ --------------------------
	.section	.nv.info._Z21matrixMultiplyTiling2PdS_S_,"",@"SHT_CUDA_INFO"
	.sectionflags	@""
	.align	4


	//----- nvinfo : EIATTR_CUDA_API_VERSION
	.align		4
        /*0000*/ 	.byte	0x04, 0x37
        /*0002*/ 	.short	(.L_53 - .L_52)
.L_52:
        /*0004*/ 	.word	0x00000082


	//----- nvinfo : EIATTR_KPARAM_INFO
	.align		4
.L_53:
        /*0008*/ 	.byte	0x04, 0x17
        /*000a*/ 	.short	(.L_55 - .L_54)
.L_54:
        /*000c*/ 	.word	0x00000000
        /*0010*/ 	.short	0x0002
        /*0012*/ 	.short	0x0010
        /*0014*/ 	.byte	0x00, 0xf5, 0x21, 0x00


	//----- nvinfo : EIATTR_KPARAM_INFO
	.align		4
.L_55:
        /*0018*/ 	.byte	0x04, 0x17
        /*001a*/ 	.short	(.L_57 - .L_56)
.L_56:
        /*001c*/ 	.word	0x00000000
        /*0020*/ 	.short	0x0001
        /*0022*/ 	.short	0x0008
        /*0024*/ 	.byte	0x00, 0xf5, 0x21, 0x00


	//----- nvinfo : EIATTR_KPARAM_INFO
	.align		4
.L_57:
        /*0028*/ 	.byte	0x04, 0x17
        /*002a*/ 	.short	(.L_59 - .L_58)
.L_58:
        /*002c*/ 	.word	0x00000000
        /*0030*/ 	.short	0x0000
        /*0032*/ 	.short	0x0000
        /*0034*/ 	.byte	0x00, 0xf5, 0x21, 0x00


	//----- nvinfo : EIATTR_SPARSE_MMA_MASK
	.align		4
.L_59:
        /*0038*/ 	.byte	0x03, 0x50
        /*003a*/ 	.short	0x0000


	//----- nvinfo : EIATTR_MAXREG_COUNT
	.align		4
        /*003c*/ 	.byte	0x03, 0x1b
        /*003e*/ 	.short	0x00ff


	//----- nvinfo : EIATTR_NUM_BARRIERS
	.align		4
        /*0040*/ 	.byte	0x02, 0x4c
        /*0042*/ 	.byte	0x01
	.zero		1


	//----- nvinfo : EIATTR_MERCURY_ISA_VERSION
	.align		4
        /*0044*/ 	.byte	0x03, 0x5f
        /*0046*/ 	.short	0x0101


	//----- nvinfo : EIATTR_VRC_CTA_INIT_COUNT
	.align		4
        /*0048*/ 	.byte	0x02, 0x4a
	.zero		1
	.zero		1


	//----- nvinfo : EIATTR_EXIT_INSTR_OFFSETS
	.align		4
        /*004c*/ 	.byte	0x04, 0x1c
        /*004e*/ 	.short	(.L_61 - .L_60)


	//   ....[0]....
.L_60:
        /*0050*/ 	.word	0x00000a10


	//----- nvinfo : EIATTR_CBANK_PARAM_SIZE
	.align		4
.L_61:
        /*0054*/ 	.byte	0x03, 0x19
        /*0056*/ 	.short	0x0018


	//----- nvinfo : EIATTR_PARAM_CBANK
	.align		4
        /*0058*/ 	.byte	0x04, 0x0a
        /*005a*/ 	.short	(.L_63 - .L_62)
	.align		4
.L_62:
        /*005c*/ 	.word	index@(.nv.constant0._Z21matrixMultiplyTiling2PdS_S_)
        /*0060*/ 	.short	0x0380
        /*0062*/ 	.short	0x0018


	//----- nvinfo : EIATTR_SW_WAR
	.align		4
.L_63:
        /*0064*/ 	.byte	0x04, 0x36
        /*0066*/ 	.short	(.L_65 - .L_64)
.L_64:
        /*0068*/ 	.word	0x00000008
.L_65:


//--------------------- .nv.info._Z21matrixMultiplyTiling1PdS_S_ --------------------------
	.section	.nv.info._Z21matrixMultiplyTiling1PdS_S_,"",@"SHT_CUDA_INFO"
	.sectionflags	@""
	.align	4


	//----- nvinfo : EIATTR_CUDA_API_VERSION
	.align		4
        /*0000*/ 	.byte	0x04, 0x37
        /*0002*/ 	.short	(.L_67 - .L_66)
.L_66:
        /*0004*/ 	.word	0x00000082


	//----- nvinfo : EIATTR_KPARAM_INFO
	.align		4
.L_67:
        /*0008*/ 	.byte	0x04, 0x17
        /*000a*/ 	.short	(.L_69 - .L_68)
.L_68:
        /*000c*/ 	.word	0x00000000
        /*0010*/ 	.short	0x0002
        /*0012*/ 	.short	0x0010
        /*0014*/ 	.byte	0x00, 0xf5, 0x21, 0x00


	//----- nvinfo : EIATTR_KPARAM_INFO
	.align		4
.L_69:
        /*0018*/ 	.byte	0x04, 0x17
        /*001a*/ 	.short	(.L_71 - .L_70)
.L_70:
        /*001c*/ 	.word	0x00000000
        /*0020*/ 	.short	0x0001
        /*0022*/ 	.short	0x0008
        /*0024*/ 	.byte	0x00, 0xf5, 0x21, 0x00


	//----- nvinfo : EIATTR_KPARAM_INFO
	.align		4
.L_71:
        /*0028*/ 	.byte	0x04, 0x17
        /*002a*/ 	.short	(.L_73 - .L_72)
.L_72:
        /*002c*/ 	.word	0x00000000
        /*0030*/ 	.short	0x0000
        /*0032*/ 	.short	0x0000
        /*0034*/ 	.byte	0x00, 0xf5, 0x21, 0x00


	//----- nvinfo : EIATTR_SPARSE_MMA_MASK
	.align		4
.L_73:
        /*0038*/ 	.byte	0x03, 0x50
        /*003a*/ 	.short	0x0000


	//----- nvinfo : EIATTR_MAXREG_COUNT
	.align		4
        /*003c*/ 	.byte	0x03, 0x1b
        /*003e*/ 	.short	0x00ff


	//----- nvinfo : EIATTR_NUM_BARRIERS
	.align		4
        /*0040*/ 	.byte	0x02, 0x4c
        /*0042*/ 	.byte	0x01
	.zero		1


	//----- nvinfo : EIATTR_MERCURY_ISA_VERSION
	.align		4
        /*0044*/ 	.byte	0x03, 0x5f
        /*0046*/ 	.short	0x0101


	//----- nvinfo : EIATTR_VRC_CTA_INIT_COUNT
	.align		4
        /*0048*/ 	.byte	0x02, 0x4a
	.zero		1
	.zero		1


	//----- nvinfo : EIATTR_EXIT_INSTR_OFFSETS
	.align		4
        /*004c*/ 	.byte	0x04, 0x1c
        /*004e*/ 	.short	(.L_75 - .L_74)


	//   ....[0]....
.L_74:
        /*0050*/ 	.word	0x000007c0


	//----- nvinfo : EIATTR_CBANK_PARAM_SIZE
	.align		4
.L_75:
        /*0054*/ 	.byte	0x03, 0x19
        /*0056*/ 	.short	0x0018


	//----- nvinfo : EIATTR_PARAM_CBANK
	.align		4
        /*0058*/ 	.byte	0x04, 0x0a
        /*005a*/ 	.short	(.L_77 - .L_76)
	.align		4
.L_76:
        /*005c*/ 	.word	index@(.nv.constant0._Z21matrixMultiplyTiling1PdS_S_)
        /*0060*/ 	.short	0x0380
        /*0062*/ 	.short	0x0018


	//----- nvinfo : EIATTR_SW_WAR
	.align		4
.L_77:
        /*0064*/ 	.byte	0x04, 0x36
        /*0066*/ 	.short	(.L_79 - .L_78)
.L_78:
        /*0068*/ 	.word	0x00000008
.L_79:


//--------------------- .nv.callgraph             --------------------------
	.section	.nv.callgraph,"",@"SHT_CUDA_CALLGRAPH"
	.align	4
	.sectionentsize	8
	.align		4
        /*0000*/ 	.word	0x00000000
	.align		4
        /*0004*/ 	.word	0xffffffff
	.align		4
        /*0008*/ 	.word	0x00000000
	.align		4
        /*000c*/ 	.word	0xfffffffe
	.align		4
        /*0010*/ 	.word	0x00000000
	.align		4
        /*0014*/ 	.word	0xfffffffd
	.align		4
        /*0018*/ 	.word	0x00000000
	.align		4
        /*001c*/ 	.word	0xfffffffc


//--------------------- .text._Z21matrixMultiplyTiling4PdS_S_ --------------------------
	.section	.text._Z21matrixMultiplyTiling4PdS_S_,"ax",@progbits
	.align	128
        .global         _Z21matrixMultiplyTiling4PdS_S_
        .type           _Z21matrixMultiplyTiling4PdS_S_,@function
        .size           _Z21matrixMultiplyTiling4PdS_S_,(.L_x_8 - _Z21matrixMultiplyTiling4PdS_S_)
        .other          _Z21matrixMultiplyTiling4PdS_S_,@"STO_CUDA_ENTRY STV_DEFAULT"
_Z21matrixMultiplyTiling4PdS_S_:
.text._Z21matrixMultiplyTiling4PdS_S_:
[----:B------:R-:W-:Y:S01]  /*0000*/  LDC R1, c[0x0][0x37c] ;  /* 0x0000df00ff017b82 */ /* 0x000fe20000000800 */
[----:B------:R-:W0:Y:S07]  /*0010*/  S2R R9, SR_TID.Y ;  /* 0x0000000000097919 */ /* 0x000e2e0000002200 */
[----:B------:R-:W1:Y:S01]  /*0020*/  LDC R4, c[0x0][0x360] ;  /* 0x0000d800ff047b82 */ /* 0x000e620000000800 */
[----:B------:R-:W2:Y:S01]  /*0030*/  LDCU.64 UR8, c[0x0][0x358] ;  /* 0x00006b00ff0877ac */ /* 0x000ea20008000a00 */
[----:B------:R-:W-:Y:S01]  /*0040*/  CS2R R10, SRZ ;  /* 0x00000000000a7805 */ /* 0x000fe2000001ff00 */
[----:B------:R-:W1:Y:S05]  /*0050*/  S2R R7, SR_TID.X ;  /* 0x0000000000077919 */ /* 0x000e6a0000002100 */
[----:B------:R-:W0:Y:S08]  /*0060*/  S2UR UR5, SR_CTAID.Y ;  /* 0x00000000000579c3 */ /* 0x000e300000002600 */
[----:B------:R-:W0:Y:S08]  /*0070*/  LDC R0, c[0x0][0x364] ;  /* 0x0000d900ff007b82 */ /* 0x000e300000000800 */
[----:B------:R-:W1:Y:S08]  /*0080*/  S2UR UR4, SR_CTAID.X ;  /* 0x00000000000479c3 */ /* 0x000e700000002500 */
[----:B------:R-:W3:Y:S01]  /*0090*/  LDC.64 R20, c[0x0][0x390] ;  /* 0x0000e400ff147b82 */ /* 0x000ee20000000a00 */
[----:B0-----:R-:W-:-:S07]  /*00a0*/  IMAD R0, R0, UR5, R9 ;  /* 0x0000000500007c24 */ /* 0x001fce000f8e0209 */
[----:B------:R-:W0:Y:S01]  /*00b0*/  S2UR UR6, SR_CgaCtaId ;  /* 0x00000000000679c3 */ /* 0x000e220000008800 */
[----:B------:R-:W-:Y:S01]  /*00c0*/  SHF.L.U32 R3, R0, 0xd, RZ ;  /* 0x0000000d00037819 */ /* 0x000fe200000006ff */
[----:B-1----:R-:W-:-:S06]  /*00d0*/  IMAD R4, R4, UR4, R7 ;  /* 0x0000000404047c24 */ /* 0x002fcc000f8e0207 */
[----:B------:R-:W1:Y:S01]  /*00e0*/  LDC.64 R16, c[0x0][0x380] ;  /* 0x0000e000ff107b82 */ /* 0x000e620000000a00 */
[----:B------:R-:W-:Y:S01]  /*00f0*/  UMOV UR4, 0x400 ;  /* 0x0000040000047882 */ /* 0x000fe20000000000 */
[----:B------:R-:W-:Y:S01]  /*0100*/  LOP3.LUT R0, R3, R7, RZ, 0xfc, !PT ;  /* 0x0000000703007212 */ /* 0x000fe200078efcff */
[----:B------:R-:W-:Y:S01]  /*0110*/  UIADD3 UR5, UPT, UPT, UR4, 0x2000, URZ ;  /* 0x0000200004057890 */ /* 0x000fe2000fffe0ff */
[----:B------:R-:W-:Y:S01]  /*0120*/  IADD3 R5, PT, PT, R4, R3, RZ ;  /* 0x0000000304057210 */ /* 0x000fe20007ffe0ff */
[----:B------:R-:W-:-:S03]  /*0130*/  IMAD R4, R9, 0x2000, R4 ;  /* 0x0000200009047824 */ /* 0x000fc600078e0204 */
[----:B------:R-:W4:Y:S01]  /*0140*/  LDC.64 R18, c[0x0][0x388] ;  /* 0x0000e200ff127b82 */ /* 0x000f220000000a00 */
[----:B---3--:R-:W-:-:S05]  /*0150*/  IMAD.WIDE R20, R5, 0x8, R20 ;  /* 0x0000000805147825 */ /* 0x008fca00078e0214 */
[----:B--2---:R2:W-:Y:S01]  /*0160*/  STG.E.64 desc[UR8][R20.64], RZ ;  /* 0x000000ff14007986 */ /* 0x0045e2000c101b08 */
[----:B0-----:R-:W-:Y:S02]  /*0170*/  ULEA UR5, UR6, UR5, 0x18 ;  /* 0x0000000506057291 */ /* 0x001fe4000f8ec0ff */
[----:B------:R-:W-:-:S04]  /*0180*/  ULEA UR4, UR6, UR4, 0x18 ;  /* 0x0000000406047291 */ /* 0x000fc8000f8ec0ff */
[----:B------:R-:W-:Y:S02]  /*0190*/  LEA R2, R7, UR5, 0x3 ;  /* 0x0000000507027c11 */ /* 0x000fe4000f8e18ff */
[C---:B------:R-:W-:Y:S01]  /*01a0*/  LEA R6, R9.reuse, UR4, 0x8 ;  /* 0x0000000409067c11 */ /* 0x040fe2000f8e40ff */
[----:B------:R-:W-:Y:S02]  /*01b0*/  UMOV UR4, URZ ;  /* 0x000000ff00047c82 */ /* 0x000fe40008000000 */
[----:B------:R-:W-:Y:S01]  /*01c0*/  IMAD R3, R9, 0x100, R2 ;  /* 0x0000010009037824 */ /* 0x000fe200078e0202 */
[----:B--2---:R-:W-:-:S07]  /*01d0*/  LEA R5, R7, R6, 0x3 ;  /* 0x0000000607057211 */ /* 0x004fce00078e18ff */
.L_x_0:
[----:B-1----:R-:W-:-:S04]  /*01e0*/  IMAD.WIDE.U32 R28, R0, 0x8, R16 ;  /* 0x00000008001c7825 */ /* 0x002fc800078e0010 */
[----:B----4-:R-:W-:Y:S02]  /*01f0*/  IMAD.WIDE R26, R4, 0x8, R18 ;  /* 0x00000008041a7825 */ /* 0x010fe400078e0212 */
[----:B------:R-:W2:Y:S04]  /*0200*/  LDG.E.64 R28, desc[UR8][R28.64] ;  /* 0x000000081c1c7981 */ /* 0x000ea8000c1e1b00 */
[----:B------:R-:W3:Y:S01]  /*0210*/  LDG.E.64 R26, desc[UR8][R26.64] ;  /* 0x000000081a1a7981 */ /* 0x000ee2000c1e1b00 */
[----:B------:R-:W-:Y:S01]  /*0220*/  UIADD3 UR4, UPT, UPT, UR4, 0x1, URZ ;  /* 0x0000000104047890 */ /* 0x000fe2000fffe0ff */
[----:B------:R-:W-:Y:S01]  /*0230*/  IADD3 R0, PT, PT, R0, 0x20, RZ ;  /* 0x0000002000007810 */ /* 0x000fe20007ffe0ff */
[----:B------:R-:W-:Y:S02]  /*0240*/  VIADD R4, R4, 0x40000 ;  /* 0x0004000004047836 */ /* 0x000fe40000000000 */
[----:B------:R-:W-:Y:S01]  /*0250*/  UISETP.NE.AND UP0, UPT, UR4, 0x100, UPT ;  /* 0x000001000400788c */ /* 0x000fe2000bf05270 */
[----:B--2---:R-:W-:Y:S04]  /*0260*/  STS.64 [R5], R28 ;  /* 0x0000001c05007388 */ /* 0x004fe80000000a00 */
[----:B---3--:R-:W-:Y:S01]  /*0270*/  STS.64 [R3], R26 ;  /* 0x0000001a03007388 */ /* 0x008fe20000000a00 */
[----:B------:R-:W-:Y:S06]  /*0280*/  BAR.SYNC.DEFER_BLOCKING 0x0 ;  /* 0x0000000000007b1d */ /* 0x000fec0000010000 */
[----:B------:R-:W-:Y:S04]  /*0290*/  LDS.64 R8, [R2] ;  /* 0x0000000002087984 */ /* 0x000fe80000000a00 */
[----:B------:R-:W0:Y:S04]  /*02a0*/  LDS.128 R12, [R6] ;  /* 0x00000000060c7984 */ /* 0x000e280000000c00 */
[----:B------:R-:W1:Y:S04]  /*02b0*/  LDS.64 R22, [R2+0x100] ;  /* 0x0001000002167984 */ /* 0x000e680000000a00 */
[----:B------:R-:W-:Y:S04]  /*02c0*/  LDS.64 R24, [R2+0x200] ;  /* 0x0002000002187984 */ /* 0x000fe80000000a00 */
[----:B------:R-:W-:Y:S01]  /*02d0*/  LDS.64 R26, [R2+0x400] ;  /* 0x00040000021a7984 */ /* 0x000fe20000000a00 */
[----:B0-----:R-:W-:-:S03]  /*02e0*/  DFMA R12, R12, R8, R10 ;  /* 0x000000080c0c722b */ /* 0x001fc6000000000a */
[----:B------:R-:W0:Y:S05]  /*02f0*/  LDS.128 R8, [R6+0x10] ;  /* 0x0000100006087984 */ /* 0x000e2a0000000c00 */
[----:B-1----:R-:W-:Y:S01]  /*0300*/  DFMA R14, R22, R14, R12 ;  /* 0x0000000e160e722b */ /* 0x002fe2000000000c */
[----:B------:R-:W1:Y:S07]  /*0310*/  LDS.64 R22, [R2+0x300] ;  /* 0x0003000002167984 */ /* 0x000e6e0000000a00 */
[----:B0-----:R-:W-:-:S02]  /*0320*/  DFMA R8, R8, R24, R14 ;  /* 0x000000180808722b */ /* 0x001fc4000000000e */
[----:B------:R-:W0:Y:S04]  /*0330*/  LDS.128 R12, [R6+0x20] ;  /* 0x00002000060c7984 */ /* 0x000e280000000c00 */
[----:B------:R-:W-:Y:S02]  /*0340*/  LDS.64 R24, [R2+0x600] ;  /* 0x0006000002187984 */ /* 0x000fe40000000a00 */
[----:B-1----:R-:W-:Y:S02]  /*0350*/  DFMA R10, R22, R10, R8 ;  /* 0x0000000a160a722b */ /* 0x002fe40000000008 */
[----:B------:R-:W1:Y:S06]  /*0360*/  LDS.64 R22, [R2+0x500] ;  /* 0x0005000002167984 */ /* 0x000e6c0000000a00 */
        /* <DEDUP_REMOVED lines=57> */
[----:B------:R-:W2:Y:S02]  /*0700*/  LDS.64 R24, [R2+0x1d00] ;  /* 0x001d000002187984 */ /* 0x000ea40000000a00 */
[----:B-1----:R-:W-:Y:S02]  /*0710*/  DFMA R10, R22, R10, R8 ;  /* 0x0000000a160a722b */ /* 0x002fe40000000008 */
[----:B------:R-:W-:Y:S06]  /*0720*/  LDS.64 R22, [R2+0x1e00] ;  /* 0x001e000002167984 */ /* 0x000fec0000000a00 */
[----:B0-----:R-:W-:-:S02]  /*0730*/  DFMA R26, R12, R26, R10 ;  /* 0x0000001a0c1a722b */ /* 0x001fc4000000000a */
[----:B------:R-:W0:Y:S04]  /*0740*/  LDS.128 R8, [R6+0xf0] ;  /* 0x0000f00006087984 */ /* 0x000e280000000c00 */
[----:B------:R-:W1:Y:S02]  /*0750*/  LDS.64 R12, [R2+0x1f00] ;  /* 0x001f0000020c7984 */ /* 0x000e640000000a00 */
[----:B--2---:R-:W-:-:S08]  /*0760*/  DFMA R14, R24, R14, R26 ;  /* 0x0000000e180e722b */ /* 0x004fd0000000001a */
[----:B0-----:R-:W-:-:S08]  /*0770*/  DFMA R8, R8, R22, R14 ;  /* 0x000000160808722b */ /* 0x001fd0000000000e */
[----:B-1----:R-:W-:Y:S01]  /*0780*/  DFMA R10, R12, R10, R8 ;  /* 0x0000000a0c0a722b */ /* 0x002fe20000000008 */
[----:B------:R-:W-:Y:S06]  /*0790*/  BAR.SYNC.DEFER_BLOCKING 0x0 ;  /* 0x0000000000007b1d */ /* 0x000fec0000010000 */
[----:B------:R-:W-:Y:S05]  /*07a0*/  BRA.U UP0, `(.L_x_0) ;  /* 0xfffffff9008c7547 */ /* 0x000fea000b83ffff */
[----:B------:R-:W-:Y:S01]  /*07b0*/  STG.E.64 desc[UR8][R20.64], R10 ;  /* 0x0000000a14007986 */ /* 0x000fe2000c101b08 */
[----:B------:R-:W-:Y:S05]  /*07c0*/  EXIT ;  /* 0x000000000000794d */ /* 0x000fea0003800000 */
.L_x_1:
[----:B------:R-:W-:-:S00]  /*07d0*/  BRA `(.L_x_1) ;  /* 0xfffffffc00fc7947 */ /* 0x000fc0000383ffff */
[----:B------:R-:W-:-:S00]  /*07e0*/  NOP ;  /* 0x0000000000007918 */ /* 0x000fc00000000000 */
        /* <DEDUP_REMOVED lines=9> */
.L_x_8:


//--------------------- .text._Z21matrixMultiplyTiling3PdS_S_ --------------------------
	.section	.text._Z21matrixMultiplyTiling3PdS_S_,"ax",@progbits
	.align	128
        .global         _Z21matrixMultiplyTiling3PdS_S_
        .type           _Z21matrixMultiplyTiling3PdS_S_,@function
        .size           _Z21matrixMultiplyTiling3PdS_S_,(.L_x_9 - _Z21matrixMultiplyTiling3PdS_S_)
        .other          _Z21matrixMultiplyTiling3PdS_S_,@"STO_CUDA_ENTRY STV_DEFAULT"
_Z21matrixMultiplyTiling3PdS_S_:
.text._Z21matrixMultiplyTiling3PdS_S_:
        /* <DEDUP_REMOVED lines=17> */
[----:B------:R-:W-:Y:S01]  /*0110*/  IMAD.IADD R3, R2, 0x1, R5 ;  /* 0x0000000102037824 */ /* 0x000fe200078e0205 */
[----:B------:R-:W-:Y:S01]  /*0120*/  UIADD3 UR5, UPT, UPT, UR4, 0x800, URZ ;  /* 0x0000080004057890 */ /* 0x000fe2000fffe0ff */
[----:B------:R-:W-:Y:S02]  /*0130*/  LEA R2, R9, R2, 0xd ;  /* 0x0000000209027211 */ /* 0x000fe400078e68ff */
[----:B---3--:R-:W-:Y:S01]  /*0140*/  IMAD.WIDE R20, R3, 0x8, R20 ;  /* 0x0000000803147825 */ /* 0x008fe200078e0214 */
[----:B------:R-:W3:Y:S04]  /*0150*/  LDC.64 R18, c[0x0][0x388] ;  /* 0x0000e200ff127b82 */ /* 0x000ee80000000a00 */
[----:B--2---:R2:W-:Y:S01]  /*0160*/  STG.E.64 desc[UR8][R20.64], RZ ;  /* 0x000000ff14007986 */ /* 0x0045e2000c101b08 */
[----:B0-----:R-:W-:-:S02]  /*0170*/  ULEA UR4, UR6, UR4, 0x18 ;  /* 0x0000000406047291 */ /* 0x001fc4000f8ec0ff */
[----:B------:R-:W-:-:S04]  /*0180*/  ULEA UR5, UR6, UR5, 0x18 ;  /* 0x0000000506057291 */ /* 0x000fc8000f8ec0ff */
[C---:B------:R-:W-:Y:S01]  /*0190*/  LEA R6, R9.reuse, UR4, 0x7 ;  /* 0x0000000409067c11 */ /* 0x040fe2000f8e38ff */
[----:B------:R-:W-:Y:S01]  /*01a0*/  UMOV UR4, 0x10 ;  /* 0x0000001000047882 */ /* 0x000fe20000000000 */
[----:B------:R-:W-:-:S03]  /*01b0*/  LEA R4, R9, UR5, 0x7 ;  /* 0x0000000509047c11 */ /* 0x000fc6000f8e38ff */
[C---:B------:R-:W-:Y:S01]  /*01c0*/  IMAD R3, R7.reuse, 0x8, R6 ;  /* 0x0000000807037824 */ /* 0x040fe200078e0206 */
[C---:B------:R-:W-:Y:S02]  /*01d0*/  LEA R5, R7.reuse, R4, 0x3 ;  /* 0x0000000407057211 */ /* 0x040fe400078e18ff */
[----:B--2---:R-:W-:-:S07]  /*01e0*/  LEA R4, R7, UR5, 0x3 ;  /* 0x0000000507047c11 */ /* 0x004fce000f8e18ff */
.L_x_2:
[----:B-1----:R-:W-:-:S04]  /*01f0*/  IMAD.WIDE.U32 R28, R0, 0x8, R16 ;  /* 0x00000008001c7825 */ /* 0x002fc800078e0010 */
[----:B---3--:R-:W-:Y:S02]  /*0200*/  IMAD.WIDE R22, R2, 0x8, R18 ;  /* 0x0000000802167825 */ /* 0x008fe400078e0212 */
[----:B------:R-:W2:Y:S04]  /*0210*/  LDG.E.64 R28, desc[UR8][R28.64] ;  /* 0x000000081c1c7981 */ /* 0x000ea8000c1e1b00 */
[----:B------:R-:W3:Y:S04]  /*0220*/  LDG.E.64 R8, desc[UR8][R22.64] ;  /* 0x0000000816087981 */ /* 0x000ee8000c1e1b00 */
[----:B--2---:R0:W-:Y:S04]  /*0230*/  STS.64 [R3], R28 ;  /* 0x0000001c03007388 */ /* 0x0041e80000000a00 */
[----:B---3--:R-:W-:Y:S01]  /*0240*/  STS.64 [R5], R8 ;  /* 0x0000000805007388 */ /* 0x008fe20000000a00 */
[----:B------:R-:W-:Y:S01]  /*0250*/  BAR.SYNC.DEFER_BLOCKING 0x0 ;  /* 0x0000000000007b1d */ /* 0x000fe20000010000 */
[----:B0-----:R-:W-:-:S04]  /*0260*/  VIADD R29, R0, 0x10 ;  /* 0x00000010001d7836 */ /* 0x001fc80000000000 */
[----:B------:R-:W-:Y:S01]  /*0270*/  IMAD.WIDE.U32 R28, R29, 0x8, R16 ;  /* 0x000000081d1c7825 */ /* 0x000fe200078e0010 */
[----:B------:R-:W-:Y:S04]  /*0280*/  LDS.64 R26, [R4] ;  /* 0x00000000041a7984 */ /* 0x000fe80000000a00 */
[----:B------:R-:W0:Y:S04]  /*0290*/  LDS.128 R12, [R6] ;  /* 0x00000000060c7984 */ /* 0x000e280000000c00 */
[----:B------:R-:W1:Y:S01]  /*02a0*/  LDS.64 R24, [R4+0x80] ;  /* 0x0000800004187984 */ /* 0x000e620000000a00 */
[----:B0-----:R-:W-:-:S03]  /*02b0*/  DFMA R26, R12, R26, R10 ;  /* 0x0000001a0c1a722b */ /* 0x001fc6000000000a */
[----:B------:R-:W-:Y:S04]  /*02c0*/  LDS.64 R12, [R4+0x100] ;  /* 0x00010000040c7984 */ /* 0x000fe80000000a00 */
[----:B------:R-:W0:Y:S01]  /*02d0*/  LDS.128 R8, [R6+0x10] ;  /* 0x0000100006087984 */ /* 0x000e220000000c00 */
[----:B-1----:R-:W-:-:S03]  /*02e0*/  DFMA R14, R24, R14, R26 ;  /* 0x0000000e180e722b */ /* 0x002fc6000000001a */
[----:B------:R-:W1:Y:S04]  /*02f0*/  LDS.64 R24, [R4+0x180] ;  /* 0x0001800004187984 */ /* 0x000e680000000a00 */
[----:B------:R-:W-:Y:S01]  /*0300*/  LDS.64 R26, [R4+0x200] ;  /* 0x00020000041a7984 */ /* 0x000fe20000000a00 */
[----:B0-----:R-:W-:-:S03]  /*0310*/  DFMA R8, R8, R12, R14 ;  /* 0x0000000c0808722b */ /* 0x001fc6000000000e */
[----:B------:R-:W0:Y:S05]  /*0320*/  LDS.128 R12, [R6+0x20] ;  /* 0x00002000060c7984 */ /* 0x000e2a0000000c00 */
[----:B-1----:R-:W-:Y:S01]  /*0330*/  DFMA R8, R24, R10, R8 ;  /* 0x0000000a1808722b */ /* 0x002fe20000000008 */
[----:B------:R-:W1:Y:S07]  /*0340*/  LDS.64 R24, [R4+0x280] ;  /* 0x0002800004187984 */ /* 0x000e6e0000000a00 */
[----:B0-----:R-:W-:Y:S01]  /*0350*/  DFMA R26, R12, R26, R8 ;  /* 0x0000001a0c1a722b */ /* 0x001fe20000000008 */
[----:B------:R-:W-:Y:S04]  /*0360*/  LDS.64 R12, [R4+0x300] ;  /* 0x00030000040c7984 */ /* 0x000fe80000000a00 */
[----:B------:R-:W0:Y:S03]  /*0370*/  LDS.128 R8, [R6+0x30] ;  /* 0x0000300006087984 */ /* 0x000e260000000c00 */
[----:B-1----:R-:W-:Y:S01]  /*0380*/  DFMA R14, R24, R14, R26 ;  /* 0x0000000e180e722b */ /* 0x002fe2000000001a */
[----:B------:R-:W1:Y:S04]  /*0390*/  LDS.64 R24, [R4+0x380] ;  /* 0x0003800004187984 */ /* 0x000e680000000a00 */
[----:B------:R-:W-:Y:S03]  /*03a0*/  LDS.64 R26, [R4+0x400] ;  /* 0x00040000041a7984 */ /* 0x000fe60000000a00 */
[----:B0-----:R-:W-:-:S02]  /*03b0*/  DFMA R8, R8, R12, R14 ;  /* 0x0000000c0808722b */ /* 0x001fc4000000000e */
[----:B------:R-:W0:Y:S06]  /*03c0*/  LDS.128 R12, [R6+0x40] ;  /* 0x00004000060c7984 */ /* 0x000e2c0000000c00 */
[----:B-1----:R-:W-:Y:S01]  /*03d0*/  DFMA R8, R24, R10, R8 ;  /* 0x0000000a1808722b */ /* 0x002fe20000000008 */
[----:B------:R-:W1:Y:S07]  /*03e0*/  LDS.64 R24, [R4+0x480] ;  /* 0x0004800004187984 */ /* 0x000e6e0000000a00 */
[----:B0-----:R-:W-:Y:S01]  /*03f0*/  DFMA R26, R12, R26, R8 ;  /* 0x0000001a0c1a722b */ /* 0x001fe20000000008 */
[----:B------:R-:W-:Y:S04]  /*0400*/  LDS.64 R12, [R4+0x500] ;  /* 0x00050000040c7984 */ /* 0x000fe80000000a00 */
[----:B------:R-:W0:Y:S03]  /*0410*/  LDS.128 R8, [R6+0x50] ;  /* 0x0000500006087984 */ /* 0x000e260000000c00 */
[----:B-1----:R-:W-:-:S02]  /*0420*/  DFMA R14, R24, R14, R26 ;  /* 0x0000000e180e722b */ /* 0x002fc4000000001a */
[----:B------:R-:W1:Y:S04]  /*0430*/  LDS.64 R26, [R4+0x580] ;  /* 0x00058000041a7984 */ /* 0x000e680000000a00 */
[----:B------:R-:W-:Y:S02]  /*0440*/  LDS.64 R24, [R4+0x600] ;  /* 0x0006000004187984 */ /* 0x000fe40000000a00 */
[----:B0-----:R-:W-:Y:S02]  /*0450*/  DFMA R8, R8, R12, R14 ;  /* 0x0000000c0808722b */ /* 0x001fe4000000000e */
[----:B------:R-:W0:Y:S06]  /*0460*/  LDS.128 R12, [R6+0x60] ;  /* 0x00006000060c7984 */ /* 0x000e2c0000000c00 */
[----:B-1----:R-:W-:-:S02]  /*0470*/  DFMA R10, R26, R10, R8 ;  /* 0x0000000a1a0a722b */ /* 0x002fc40000000008 */
[----:B------:R-:W1:Y:S06]  /*0480*/  LDS.64 R8, [R4+0x680] ;  /* 0x0006800004087984 */ /* 0x000e6c0000000a00 */
[----:B0-----:R-:W-:Y:S01]  /*0490*/  DFMA R24, R12, R24, R10 ;  /* 0x000000180c18722b */ /* 0x001fe2000000000a */
[----:B------:R-:W-:Y:S07]  /*04a0*/  LDS.64 R12, [R4+0x700] ;  /* 0x00070000040c7984 */ /* 0x000fee0000000a00 */
[----:B-1----:R-:W-:-:S02]  /*04b0*/  DFMA R14, R8, R14, R24 ;  /* 0x0000000e080e722b */ /* 0x002fc40000000018 */
[----:B------:R-:W-:Y:S04]  /*04c0*/  LDS.64 R24, [R4+0x780] ;  /* 0x0007800004187984 */ /* 0x000fe80000000a00 */
[----:B------:R-:W0:Y:S01]  /*04d0*/  LDS.128 R8, [R6+0x70] ;  /* 0x0000700006087984 */ /* 0x000e220000000c00 */
[----:B------:R-:W-:Y:S06]  /*04e0*/  BAR.SYNC.DEFER_BLOCKING 0x0 ;  /* 0x0000000000007b1d */ /* 0x000fec0000010000 */
[----:B------:R-:W2:Y:S04]  /*04f0*/  LDG.E.64 R28, desc[UR8][R28.64] ;  /* 0x000000081c1c7981 */ /* 0x000ea8000c1e1b00 */
[----:B------:R-:W3:Y:S01]  /*0500*/  LDG.E.64 R22, desc[UR8][R22.64+0x100000] ;  /* 0x1000000816167981 */ /* 0x000ee2000c1e1b00 */
[----:B------:R-:W-:Y:S01]  /*0510*/  UIADD3 UR4, UPT, UPT, UR4, 0x20, URZ ;  /* 0x0000002004047890 */ /* 0x000fe2000fffe0ff */
[----:B------:R-:W-:-:S02]  /*0520*/  IADD3 R2, PT, PT, R2, 0x40000, RZ ;  /* 0x0004000002027810 */ /* 0x000fc40007ffe0ff */
[----:B------:R-:W-:Y:S01]  /*0530*/  IADD3 R0, PT, PT, R0, 0x20, RZ ;  /* 0x0000002000007810 */ /* 0x000fe20007ffe0ff */
[----:B------:R-:W-:Y:S01]  /*0540*/  UISETP.NE.AND UP0, UPT, UR4, 0x2010, UPT ;  /* 0x000020100400788c */ /* 0x000fe2000bf05270 */
[----:B0-----:R-:W-:-:S08]  /*0550*/  DFMA R8, R8, R12, R14 ;  /* 0x0000000c0808722b */ /* 0x001fd0000000000e */
[----:B------:R-:W-:Y:S01]  /*0560*/  DFMA R10, R24, R10, R8 ;  /* 0x0000000a180a722b */ /* 0x000fe20000000008 */
[----:B--2---:R-:W-:Y:S04]  /*0570*/  STS.64 [R3], R28 ;  /* 0x0000001c03007388 */ /* 0x004fe80000000a00 */
[----:B---3--:R-:W-:Y:S01]  /*0580*/  STS.64 [R5], R22 ;  /* 0x0000001605007388 */ /* 0x008fe20000000a00 */
[----:B------:R-:W-:Y:S06]  /*0590*/  BAR.SYNC.DEFER_BLOCKING 0x0 ;  /* 0x0000000000007b1d */ /* 0x000fec0000010000 */
[----:B------:R-:W-:Y:S04]  /*05a0*/  LDS.64 R26, [R4] ;  /* 0x00000000041a7984 */ /* 0x000fe80000000a00 */
[----:B------:R-:W0:Y:S04]  /*05b0*/  LDS.128 R12, [R6] ;  /* 0x00000000060c7984 */ /* 0x000e280000000c00 */
[----:B------:R-:W1:Y:S04]  /*05c0*/  LDS.64 R22, [R4+0x80] ;  /* 0x0000800004167984 */ /* 0x000e680000000a00 */
[----:B------:R-:W-:Y:S01]  /*05d0*/  LDS.64 R24, [R4+0x100] ;  /* 0x0001000004187984 */ /* 0x000fe20000000a00 */
[----:B0-----:R-:W-:-:S03]  /*05e0*/  DFMA R12, R12, R26, R10 ;  /* 0x0000001a0c0c722b */ /* 0x001fc6000000000a */
[----:B------:R-:W0:Y:S04]  /*05f0*/  LDS.128 R8, [R6+0x10] ;  /* 0x0000100006087984 */ /* 0x000e280000000c00 */
[----:B------:R-:W-:Y:S01]  /*0600*/  LDS.64 R26, [R4+0x200] ;  /* 0x00020000041a7984 */ /* 0x000fe20000000a00 */
[----:B-1----:R-:W-:-:S03]  /*0610*/  DFMA R14, R22, R14, R12 ;  /* 0x0000000e160e722b */ /* 0x002fc6000000000c */
[----:B------:R-:W1:Y:S05]  /*0620*/  LDS.64 R22, [R4+0x180] ;  /* 0x0001800004167984 */ /* 0x000e6a0000000a00 */
[----:B0-----:R-:W-:Y:S02]  /*0630*/  DFMA R8, R8, R24, R14 ;  /* 0x000000180808722b */ /* 0x001fe4000000000e */
[----:B------:R-:W0:Y:S04]  /*0640*/  LDS.128 R12, [R6+0x20] ;  /* 0x00002000060c7984 */ /* 0x000e280000000c00 */
[----:B------:R-:W-:Y:S02]  /*0650*/  LDS.64 R24, [R4+0x300] ;  /* 0x0003000004187984 */ /* 0x000fe40000000a00 */
[----:B-1----:R-:W-:-:S02]  /*0660*/  DFMA R10, R22, R10, R8 ;  /* 0x0000000a160a722b */ /* 0x002fc40000000008 */
[----:B------:R-:W1:Y:S06]  /*0670*/  LDS.64 R22, [R4+0x280] ;  /* 0x0002800004167984 */ /* 0x000e6c0000000a00 */
        /* <DEDUP_REMOVED lines=17> */
[----:B------:R-:W2:Y:S02]  /*0790*/  LDS.64 R24, [R4+0x680] ;  /* 0x0006800004187984 */ /* 0x000ea40000000a00 */
[----:B-1----:R-:W-:-:S02]  /*07a0*/  DFMA R10, R22, R10, R8 ;  /* 0x0000000a160a722b */ /* 0x002fc40000000008 */
[----:B------:R-:W-:Y:S06]  /*07b0*/  LDS.64 R22, [R4+0x700] ;  /* 0x0007000004167984 */ /* 0x000fec0000000a00 */
[----:B0-----:R-:W-:Y:S02]  /*07c0*/  DFMA R26, R12, R26, R10 ;  /* 0x0000001a0c1a722b */ /* 0x001fe4000000000a */
        /* <DEDUP_REMOVED lines=9> */
.L_x_3:
        /* <DEDUP_REMOVED lines=10> */
.L_x_9:


//--------------------- .text._Z21matrixMultiplyTiling2PdS_S_ --------------------------
	.section	.text._Z21matrixMultiplyTiling2PdS_S_,"ax",@progbits
	.align	128
        .global         _Z21matrixMultiplyTiling2PdS_S_
        .type           _Z21matrixMultiplyTiling2PdS_S_,@function
        .size           _Z21matrixMultiplyTiling2PdS_S_,(.L_x_10 - _Z21matrixMultiplyTiling2PdS_S_)
        .other          _Z21matrixMultiplyTiling2PdS_S_,@"STO_CUDA_ENTRY STV_DEFAULT"
_Z21matrixMultiplyTiling2PdS_S_:
.text._Z21matrixMultiplyTiling2PdS_S_:
[----:B------:R-:W-:Y:S01]  /*0000*/  LDC R1, c[0x0][0x37c] ;  /* 0x0000df00ff017b82 */ /* 0x000fe20000000800 */
[----:B------:R-:W0:Y:S07]  /*0010*/  S2R R8, SR_TID.Y ;  /* 0x0000000000087919 */ /* 0x000e2e0000002200 */
[----:B------:R-:W1:Y:S01]  /*0020*/  LDC R2, c[0x0][0x360] ;  /* 0x0000d800ff027b82 */ /* 0x000e620000000800 */
[----:B------:R-:W-:Y:S01]  /*0030*/  HFMA2 R9, -RZ, RZ, 0, 0 ;  /* 0x00000000ff097431 */ /* 0x000fe200000001ff */
[----:B------:R-:W2:Y:S01]  /*0040*/  LDCU.64 UR8, c[0x0][0x358] ;  /* 0x00006b00ff0877ac */ /* 0x000ea20008000a00 */
[----:B------:R-:W1:Y:S01]  /*0050*/  S2R R5, SR_TID.X ;  /* 0x0000000000057919 */ /* 0x000e620000002100 */
[----:B------:R-:W-:Y:S01]  /*0060*/  CS2R R26, SRZ ;  /* 0x00000000001a7805 */ /* 0x000fe2000001ff00 */
[----:B------:R-:W3:Y:S03]  /*0070*/  LDCU.64 UR10, c[0x0][0x380] ;  /* 0x00007000ff0a77ac */ /* 0x000ee60008000a00 */
[----:B------:R-:W0:Y:S08]  /*0080*/  S2UR UR5, SR_CTAID.Y ;  /* 0x00000000000579c3 */ /* 0x000e300000002600 */
[----:B------:R-:W0:Y:S08]  /*0090*/  LDC R3, c[0x0][0x364] ;  /* 0x0000d900ff037b82 */ /* 0x000e300000000800 */
[----:B------:R-:W1:Y:S08]  /*00a0*/  S2UR UR4, SR_CTAID.X ;  /* 0x00000000000479c3 */ /* 0x000e700000002500 */
[----:B------:R-:W4:Y:S01]  /*00b0*/  LDC.64 R22, c[0x0][0x390] ;  /* 0x0000e400ff167b82 */ /* 0x000f220000000a00 */
[----:B0-----:R-:W-:-:S07]  /*00c0*/  IMAD R0, R3, UR5, R8 ;  /* 0x0000000503007c24 */ /* 0x001fce000f8e0208 */
[----:B------:R-:W0:Y:S01]  /*00d0*/  S2UR UR6, SR_CgaCtaId ;  /* 0x00000000000679c3 */ /* 0x000e220000008800 */
[----:B------:R-:W-:Y:S02]  /*00e0*/  IMAD.SHL.U32 R4, R0, 0x2000, RZ ;  /* 0x0000200000047824 */ /* 0x000fe400078e00ff */
[----:B-1----:R-:W-:-:S05]  /*00f0*/  IMAD R7, R2, UR4, R5 ;  /* 0x0000000402077c24 */ /* 0x002fca000f8e0205 */
[----:B------:R-:W1:Y:S01]  /*0100*/  LDC.64 R20, c[0x0][0x388] ;  /* 0x0000e200ff147b82 */ /* 0x000e620000000a00 */
[----:B------:R-:W-:Y:S01]  /*0110*/  IMAD.WIDE.U32 R2, R3, UR5, R8 ;  /* 0x0000000503027c25 */ /* 0x000fe2000f8e0008 */
[----:B------:R-:W-:Y:S02]  /*0120*/  UMOV UR4, 0x400 ;  /* 0x0000040000047882 */ /* 0x000fe40000000000 */
[----:B------:R-:W-:Y:S01]  /*0130*/  UIADD3 UR5, UPT, UPT, UR4, 0x200, URZ ;  /* 0x0000020004057890 */ /* 0x000fe2000fffe0ff */
[----:B------:R-:W-:Y:S01]  /*0140*/  IMAD.IADD R9, R7, 0x1, R4 ;  /* 0x0000000107097824 */ /* 0x000fe200078e0204 */
[----:B------:R-:W-:Y:S01]  /*0150*/  SHF.L.U64.HI R13, R2, 0x10, R3 ;  /* 0x00000010020d7819 */ /* 0x000fe20000010203 */
[----:B------:R-:W-:Y:S01]  /*0160*/  IMAD R16, R8, 0x2000, R7 ;  /* 0x0000200008107824 */ /* 0x000fe200078e0207 */
[----:B------:R-:W1:Y:S01]  /*0170*/  LDC.64 R18, c[0x0][0x380] ;  /* 0x0000e000ff127b82 */ /* 0x000e620000000a00 */
[----:B----4-:R-:W-:Y:S01]  /*0180*/  IMAD.WIDE R22, R9, 0x8, R22 ;  /* 0x0000000809167825 */ /* 0x010fe200078e0216 */
[----:B------:R-:W-:-:S02]  /*0190*/  SHF.L.U32 R11, R2, 0x10, RZ ;  /* 0x00000010020b7819 */ /* 0x000fc400000006ff */
[C---:B------:R-:W-:Y:S01]  /*01a0*/  LOP3.LUT R9, R5.reuse, R4, RZ, 0xfc, !PT ;  /* 0x0000000405097212 */ /* 0x040fe200078efcff */
[----:B------:R-:W-:Y:S01]  /*01b0*/  IMAD.WIDE.U32 R2, R5, 0x8, RZ ;  /* 0x0000000805027825 */ /* 0x000fe200078e00ff */
[----:B--2---:R2:W-:Y:S01]  /*01c0*/  STG.E.64 desc[UR8][R22.64], RZ ;  /* 0x000000ff16007986 */ /* 0x0045e2000c101b08 */
[----:B0-----:R-:W-:Y:S01]  /*01d0*/  ULEA UR4, UR6, UR4, 0x18 ;  /* 0x0000000406047291 */ /* 0x001fe2000f8ec0ff */
[----:B------:R-:W-:Y:S01]  /*01e0*/  IADD3 R7, PT, PT, R9, 0x10, RZ ;  /* 0x0000001009077810 */ /* 0x000fe20007ffe0ff */
[----:B------:R-:W-:Y:S01]  /*01f0*/  ULEA UR5, UR6, UR5, 0x18 ;  /* 0x0000000506057291 */ /* 0x000fe2000f8ec0ff */
[----:B------:R-:W-:Y:S02]  /*0200*/  LOP3.LUT R0, R11, R2, RZ, 0xfc, !PT ;  /* 0x000000020b007212 */ /* 0x000fe400078efcff */
[----:B------:R-:W-:Y:S02]  /*0210*/  LOP3.LUT R3, R13, R3, RZ, 0xfc, !PT ;  /* 0x000000030d037212 */ /* 0x000fe400078efcff */
[----:B------:R-:W-:Y:S01]  /*0220*/  LEA R6, R8, UR4, 0x6 ;  /* 0x0000000408067c11 */ /* 0x000fe2000f8e30ff */
[----:B------:R-:W-:Y:S01]  /*0230*/  UMOV UR4, 0x10 ;  /* 0x0000001000047882 */ /* 0x000fe20000000000 */
[----:B------:R-:W-:-:S02]  /*0240*/  LEA R2, R5, UR5, 0x3 ;  /* 0x0000000505027c11 */ /* 0x000fc4000f8e18ff */
[----:B---3--:R-:W-:Y:S02]  /*0250*/  IADD3 R0, P0, PT, R0, UR10, RZ ;  /* 0x0000000a00007c10 */ /* 0x008fe4000ff1e0ff */
[----:B------:R-:W-:Y:S01]  /*0260*/  LEA R4, R5, R6, 0x3 ;  /* 0x0000000605047211 */ /* 0x000fe200078e18ff */
[----:B------:R-:W-:Y:S01]  /*0270*/  IMAD R5, R8, 0x40, R2 ;  /* 0x0000004008057824 */ /* 0x000fe200078e0202 */
[----:B--2---:R-:W-:-:S09]  /*0280*/  IADD3.X R3, PT, PT, R3, UR11, RZ, P0, !PT ;  /* 0x0000000b03037c10 */ /* 0x004fd200087fe4ff */
.L_x_4:
[----:B------:R-:W-:Y:S01]  /*0290*/  IMAD.MOV.U32 R10, RZ, RZ, R0 ;  /* 0x000000ffff0a7224 */ /* 0x000fe200078e0000 */
[----:B------:R-:W-:Y:S01]  /*02a0*/  MOV R11, R3 ;  /* 0x00000003000b7202 */ /* 0x000fe20000000f00 */
[----:B-1----:R-:W-:-:S05]  /*02b0*/  IMAD.WIDE R24, R16, 0x8, R20 ;  /* 0x0000000810187825 */ /* 0x002fca00078e0214 */
[----:B------:R-:W2:Y:S04]  /*02c0*/  LDG.E.64 R10, desc[UR8][R10.64] ;  /* 0x000000080a0a7981 */ /* 0x000ea8000c1e1b00 */
[----:B------:R-:W3:Y:S04]  /*02d0*/  LDG.E.64 R28, desc[UR8][R24.64] ;  /* 0x00000008181c7981 */ /* 0x000ee8000c1e1b00 */
[----:B--2---:R-:W-:Y:S04]  /*02e0*/  STS.64 [R4], R10 ;  /* 0x0000000a04007388 */ /* 0x004fe80000000a00 */
[----:B---3--:R-:W-:Y:S01]  /*02f0*/  STS.64 [R5], R28 ;  /* 0x0000001c05007388 */ /* 0x008fe20000000a00 */
[----:B------:R-:W-:Y:S06]  /*0300*/  BAR.SYNC.DEFER_BLOCKING 0x0 ;  /* 0x0000000000007b1d */ /* 0x000fec0000010000 */
[----:B------:R-:W-:Y:S04]  /*0310*/  LDS.64 R12, [R2] ;  /* 0x00000000020c7984 */ /* 0x000fe80000000a00 */
[----:B------:R-:W0:Y:S04]  /*0320*/  LDS.128 R8, [R6] ;  /* 0x0000000006087984 */ /* 0x000e280000000c00 */
[----:B------:R-:W1:Y:S01]  /*0330*/  LDS.64 R14, [R2+0x40] ;  /* 0x00004000020e7984 */ /* 0x000e620000000a00 */
[----:B0-----:R-:W-:-:S03]  /*0340*/  DFMA R8, R8, R12, R26 ;  /* 0x0000000c0808722b */ /* 0x001fc6000000001a */
[----:B------:R-:W-:Y:S04]  /*0350*/  LDS.64 R12, [R2+0x80] ;  /* 0x00008000020c7984 */ /* 0x000fe80000000a00 */
[----:B------:R-:W-:Y:S01]  /*0360*/  LDS.64 R26, [R2+0xc0] ;  /* 0x0000c000021a7984 */ /* 0x000fe20000000a00 */
[----:B-1----:R-:W-:-:S03]  /*0370*/  DFMA R14, R14, R10, R8 ;  /* 0x0000000a0e0e722b */ /* 0x002fc60000000008 */
[----:B------:R-:W0:Y:S05]  /*0380*/  LDS.128 R8, [R6+0x10] ;  /* 0x0000100006087984 */ /* 0x000e2a0000000c00 */
[----:B0-----:R-:W-:Y:S02]  /*0390*/  DFMA R8, R8, R12, R14 ;  /* 0x0000000c0808722b */ /* 0x001fe4000000000e */
[----:B------:R-:W-:Y:S04]  /*03a0*/  LDS.64 R14, [R2+0x100] ;  /* 0x00010000020e7984 */ /* 0x000fe80000000a00 */
[----:B------:R-:W-:Y:S02]  /*03b0*/  LDS.64 R12, [R2+0x140] ;  /* 0x00014000020c7984 */ /* 0x000fe40000000a00 */
[----:B------:R-:W-:-:S02]  /*03c0*/  DFMA R26, R26, R10, R8 ;  /* 0x0000000a1a1a722b */ /* 0x000fc40000000008 */
[----:B------:R-:W0:Y:S06]  /*03d0*/  LDS.128 R8, [R6+0x20] ;  /* 0x0000200006087984 */ /* 0x000e2c0000000c00 */
[----:B0-----:R-:W-:Y:S01]  /*03e0*/  DFMA R8, R8, R14, R26 ;  /* 0x0000000e0808722b */ /* 0x001fe2000000001a */
[----:B------:R-:W-:Y:S01]  /*03f0*/  LDS.64 R14, [R2+0x180] ;  /* 0x00018000020e7984 */ /* 0x000fe20000000a00 */
[----:B------:R-:W-:-:S04]  /*0400*/  VIADD R27, R7, 0xfffffff8 ;  /* 0xfffffff8071b7836 */ /* 0x000fc80000000000 */
[----:B------:R-:W-:Y:S02]  /*0410*/  IMAD.WIDE.U32 R26, R27, 0x8, R18 ;  /* 0x000000081b1a7825 */ /* 0x000fe400078e0012 */
[----:B------:R-:W-:Y:S02]  /*0420*/  DFMA R12, R12, R10, R8 ;  /* 0x0000000a0c0c722b */ /* 0x000fe40000000008 */
[----:B------:R-:W0:Y:S06]  /*0430*/  LDS.128 R8, [R6+0x30] ;  /* 0x0000300006087984 */ /* 0x000e2c0000000c00 */
[----:B0-----:R-:W-:Y:S01]  /*0440*/  DFMA R14, R8, R14, R12 ;  /* 0x0000000e080e722b */ /* 0x001fe2000000000c */
[----:B------:R-:W0:Y:S01]  /*0450*/  LDS.64 R8, [R2+0x1c0] ;  /* 0x0001c00002087984 */ /* 0x000e220000000a00 */
[----:B------:R-:W-:Y:S06]  /*0460*/  BAR.SYNC.DEFER_BLOCKING 0x0 ;  /* 0x0000000000007b1d */ /* 0x000fec0000010000 */
[----:B------:R-:W2:Y:S04]  /*0470*/  LDG.E.64 R26, desc[UR8][R26.64] ;  /* 0x000000081a1a7981 */ /* 0x000ea8000c1e1b00 */
[----:B------:R-:W3:Y:S04]  /*0480*/  LDG.E.64 R28, desc[UR8][R24.64+0x80000] ;  /* 0x08000008181c7981 */ /* 0x000ee8000c1e1b00 */
[----:B--2---:R0:W-:Y:S04]  /*0490*/  STS.64 [R4], R26 ;  /* 0x0000001a04007388 */ /* 0x0041e80000000a00 */
[----:B---3--:R-:W-:Y:S01]  /*04a0*/  STS.64 [R5], R28 ;  /* 0x0000001c05007388 */ /* 0x008fe20000000a00 */
[----:B------:R-:W-:Y:S06]  /*04b0*/  BAR.SYNC.DEFER_BLOCKING 0x0 ;  /* 0x0000000000007b1d */ /* 0x000fec0000010000 */
[----:B0-----:R-:W-:Y:S01]  /*04c0*/  DFMA R26, R8, R10, R14 ;  /* 0x0000000a081a722b */ /* 0x001fe2000000000e */
        /* <DEDUP_REMOVED lines=15> */
[----:B------:R-:W-:-:S06]  /*05c0*/  IMAD.WIDE.U32 R26, R7, 0x8, R18 ;  /* 0x00000008071a7825 */ /* 0x000fcc00078e0012 */
        /* <DEDUP_REMOVED lines=24> */
[----:B0-----:R-:W-:Y:S02]  /*0750*/  DFMA R8, R8, R14, R26 ;  /* 0x0000000e0808722b */ /* 0x001fe4000000001a */
[----:B------:R-:W-:Y:S01]  /*0760*/  LDS.64 R26, [R2+0x180] ;  /* 0x00018000021a7984 */ /* 0x000fe20000000a00 */
[----:B------:R-:W-:-:S05]  /*0770*/  IADD3 R15, PT, PT, R7, 0x8, RZ ;  /* 0x00000008070f7810 */ /* 0x000fca0007ffe0ff */
[----:B------:R-:W-:Y:S01]  /*0780*/  DFMA R12, R12, R10, R8 ;  /* 0x0000000a0c0c722b */ /* 0x000fe20000000008 */
[----:B------:R-:W-:Y:S01]  /*0790*/  IMAD.WIDE.U32 R14, R15, 0x8, R18 ;  /* 0x000000080f0e7825 */ /* 0x000fe200078e0012 */
[----:B------:R-:W0:Y:S06]  /*07a0*/  LDS.128 R8, [R6+0x30] ;  /* 0x0000300006087984 */ /* 0x000e2c0000000c00 */
[----:B0-----:R-:W-:Y:S01]  /*07b0*/  DFMA R26, R8, R26, R12 ;  /* 0x0000001a081a722b */ /* 0x001fe2000000000c */
[----:B------:R-:W0:Y:S01]  /*07c0*/  LDS.64 R8, [R2+0x1c0] ;  /* 0x0001c00002087984 */ /* 0x000e220000000a00 */
[----:B------:R-:W-:Y:S06]  /*07d0*/  BAR.SYNC.DEFER_BLOCKING 0x0 ;  /* 0x0000000000007b1d */ /* 0x000fec0000010000 */
[----:B------:R-:W2:Y:S04]  /*07e0*/  LDG.E.64 R12, desc[UR8][R14.64] ;  /* 0x000000080e0c7981 */ /* 0x000ea8000c1e1b00 */
[----:B------:R-:W3:Y:S01]  /*07f0*/  LDG.E.64 R24, desc[UR8][R24.64+0x180000] ;  /* 0x1800000818187981 */ /* 0x000ee2000c1e1b00 */
[----:B------:R-:W-:Y:S01]  /*0800*/  UIADD3 UR4, UPT, UPT, UR4, 0x20, URZ ;  /* 0x0000002004047890 */ /* 0x000fe2000fffe0ff */
[----:B------:R-:W-:Y:S01]  /*0810*/  IADD3 R0, P0, PT, R0, 0x100, RZ ;  /* 0x0000010000007810 */ /* 0x000fe20007f1e0ff */
[----:B------:R-:W-:Y:S01]  /*0820*/  VIADD R16, R16, 0x40000 ;  /* 0x0004000010107836 */ /* 0x000fe20000000000 */
[----:B------:R-:W-:Y:S01]  /*0830*/  IADD3 R7, PT, PT, R7, 0x20, RZ ;  /* 0x0000002007077810 */ /* 0x000fe20007ffe0ff */
[----:B------:R-:W-:-:S02]  /*0840*/  UISETP.NE.AND UP0, UPT, UR4, 0x2010, UPT ;  /* 0x000020100400788c */ /* 0x000fc4000bf05270 */
[----:B------:R-:W-:Y:S01]  /*0850*/  IMAD.X R3, RZ, RZ, R3, P0 ;  /* 0x000000ffff037224 */ /* 0x000fe200000e0603 */
[----:B0-----:R-:W-:Y:S01]  /*0860*/  DFMA R8, R8, R10, R26 ;  /* 0x0000000a0808722b */ /* 0x001fe2000000001a */
        /* <DEDUP_REMOVED lines=8> */
[----:B------:R-:W-:Y:S04]  /*08f0*/  LDS.64 R12, [R2+0x80] ;  /* 0x00008000020c7984 */ /* 0x000fe80000000a00 */
[----:B------:R-:W0:Y:S01]  /*0900*/  LDS.128 R8, [R6+0x10] ;  /* 0x0000100006087984 */ /* 0x000e220000000c00 */
[----:B-1----:R-:W-:-:S03]  /*0910*/  DFMA R14, R26, R14, R28 ;  /* 0x0000000e1a0e722b */ /* 0x002fc6000000001c */
[----:B------:R-:W-:Y:S05]  /*0920*/  LDS.64 R26, [R2+0x100] ;  /* 0x00010000021a7984 */ /* 0x000fea0000000a00 */
[----:B0-----:R-:W-:Y:S02]  /*0930*/  DFMA R8, R8, R12, R14 ;  /* 0x0000000c0808722b */ /* 0x001fe4000000000e */
[----:B------:R-:W0:Y:S06]  /*0940*/  LDS.128 R12, [R6+0x20] ;  /* 0x00002000060c7984 */ /* 0x000e2c0000000c00 */
[----:B------:R-:W-:Y:S01]  /*0950*/  DFMA R8, R24, R10, R8 ;  /* 0x0000000a1808722b */ /* 0x000fe20000000008 */
[----:B------:R-:W1:Y:S07]  /*0960*/  LDS.64 R24, [R2+0x140] ;  /* 0x0001400002187984 */ /* 0x000e6e0000000a00 */
[----:B0-----:R-:W-:Y:S01]  /*0970*/  DFMA R26, R12, R26, R8 ;  /* 0x0000001a0c1a722b */ /* 0x001fe20000000008 */
[----:B------:R-:W-:Y:S04]  /*0980*/  LDS.64 R12, [R2+0x180] ;  /* 0x00018000020c7984 */ /* 0x000fe80000000a00 */
[----:B------:R-:W0:Y:S03]  /*0990*/  LDS.128 R8, [R6+0x30] ;  /* 0x0000300006087984 */ /* 0x000e260000000c00 */
[----:B-1----:R-:W-:-:S02]  /*09a0*/  DFMA R14, R24, R14, R26 ;  /* 0x0000000e180e722b */ /* 0x002fc4000000001a */
[----:B------:R-:W1:Y:S06]  /*09b0*/  LDS.64 R26, [R2+0x1c0] ;  /* 0x0001c000021a7984 */ /* 0x000e6c0000000a00 */
[----:B0-----:R-:W-:-:S08]  /*09c0*/  DFMA R8, R8, R12, R14 ;  /* 0x0000000c0808722b */ /* 0x001fd0000000000e */
[----:B-1----:R-:W-:Y:S01]  /*09d0*/  DFMA R26, R26, R10, R8 ;  /* 0x0000000a1a1a722b */ /* 0x002fe20000000008 */
[----:B------:R-:W-:Y:S06]  /*09e0*/  BAR.SYNC.DEFER_BLOCKING 0x0 ;  /* 0x0000000000007b1d */ /* 0x000fec0000010000 */
[----:B------:R-:W-:Y:S05]  /*09f0*/  BRA.U UP0, `(.L_x_4) ;  /* 0xfffffff900247547 */ /* 0x000fea000b83ffff */
[----:B------:R-:W-:Y:S01]  /*0a00*/  STG.E.64 desc[UR8][R22.64], R26 ;  /* 0x0000001a16007986 */ /* 0x000fe2000c101b08 */
[----:B------:R-:W-:Y:S05]  /*0a10*/  EXIT ;  /* 0x000000000000794d */ /* 0x000fea0003800000 */
.L_x_5:
        /* <DEDUP_REMOVED lines=14> */
.L_x_10:


//--------------------- .text._Z21matrixMultiplyTiling1PdS_S_ --------------------------
	.section	.text._Z21matrixMultiplyTiling1PdS_S_,"ax",@progbits
	.align	128
        .global         _Z21matrixMultiplyTiling1PdS_S_
        .type           _Z21matrixMultiplyTiling1PdS_S_,@function
        .size           _Z21matrixMultiplyTiling1PdS_S_,(.L_x_11 - _Z21matrixMultiplyTiling1PdS_S_)
        .other          _Z21matrixMultiplyTiling1PdS_S_,@"STO_CUDA_ENTRY STV_DEFAULT"
_Z21matrixMultiplyTiling1PdS_S_:
.text._Z21matrixMultiplyTiling1PdS_S_:
[----:B------:R-:W-:Y:S01]  /*0000*/  LDC R1, c[0x0][0x37c] ;  /* 0x0000df00ff017b82 */ /* 0x000fe20000000800 */
[----:B------:R-:W0:Y:S07]  /*0010*/  S2R R4, SR_TID.Y ;  /* 0x0000000000047919 */ /* 0x000e2e0000002200 */
[----:B------:R-:W1:Y:S01]  /*0020*/  LDC R2, c[0x0][0x360] ;  /* 0x0000d800ff027b82 */ /* 0x000e620000000800 */
[----:B------:R-:W-:Y:S01]  /*0030*/  HFMA2 R5, -RZ, RZ, 0, 0 ;  /* 0x00000000ff057431 */ /* 0x000fe200000001ff */
[----:B------:R-:W2:Y:S01]  /*0040*/  LDCU.64 UR8, c[0x0][0x358] ;  /* 0x00006b00ff0877ac */ /* 0x000ea20008000a00 */
[----:B------:R-:W1:Y:S01]  /*0050*/  S2R R7, SR_TID.X ;  /* 0x0000000000077919 */ /* 0x000e620000002100 */
[----:B------:R-:W-:Y:S01]  /*0060*/  CS2R R14, SRZ ;  /* 0x00000000000e7805 */ /* 0x000fe2000001ff00 */
[----:B------:R-:W3:Y:S03]  /*0070*/  LDCU.128 UR12, c[0x0][0x380] ;  /* 0x00007000ff0c77ac */ /* 0x000ee60008000c00 */
[----:B------:R-:W0:Y:S08]  /*0080*/  S2UR UR5, SR_CTAID.Y ;  /* 0x00000000000579c3 */ /* 0x000e300000002600 */
[----:B------:R-:W0:Y:S08]  /*0090*/  LDC R3, c[0x0][0x364] ;  /* 0x0000d900ff037b82 */ /* 0x000e300000000800 */
[----:B------:R-:W1:Y:S01]  /*00a0*/  S2UR UR4, SR_CTAID.X ;  /* 0x00000000000479c3 */ /* 0x000e620000002500 */
[----:B---3--:R-:W-:-:S07]  /*00b0*/  UIADD3 UR7, UP0, UPT, UR14, 0x80000, URZ ;  /* 0x000800000e077890 */ /* 0x008fce000ff1e0ff */
[----:B------:R-:W3:Y:S01]  /*00c0*/  LDC.64 R20, c[0x0][0x390] ;  /* 0x0000e400ff147b82 */ /* 0x000ee20000000a00 */
        /* <DEDUP_REMOVED lines=9> */
[C---:B------:R-:W-:Y:S02]  /*0160*/  SHF.L.U64.HI R13, R2.reuse, 0x10, R3 ;  /* 0x00000010020d7819 */ /* 0x040fe40000010203 */
[----:B------:R-:W-:Y:S01]  /*0170*/  SHF.L.U32 R11, R2, 0x10, RZ ;  /* 0x00000010020b7819 */ /* 0x000fe200000006ff */
[----:B---3--:R-:W-:-:S04]  /*0180*/  IMAD.WIDE R20, R5, 0x8, R20 ;  /* 0x0000000805147825 */ /* 0x008fc800078e0214 */
[----:B------:R-:W-:Y:S01]  /*0190*/  IMAD.WIDE.U32 R2, R7, 0x8, RZ ;  /* 0x0000000807027825 */ /* 0x000fe200078e00ff */
[----:B--2---:R2:W-:Y:S01]  /*01a0*/  STG.E.64 desc[UR8][R20.64], RZ ;  /* 0x000000ff14007986 */ /* 0x0045e2000c101b08 */
[----:B0-----:R-:W-:Y:S01]  /*01b0*/  ULEA UR5, UR6, UR5, 0x18 ;  /* 0x0000000506057291 */ /* 0x001fe2000f8ec0ff */
[----:B------:R-:W-:Y:S01]  /*01c0*/  LOP3.LUT R0, R11, R2, RZ, 0xfc, !PT ;  /* 0x000000020b007212 */ /* 0x000fe200078efcff */
[----:B------:R-:W-:Y:S01]  /*01d0*/  ULEA UR4, UR6, UR4, 0x18 ;  /* 0x0000000406047291 */ /* 0x000fe2000f8ec0ff */
[----:B------:R-:W-:Y:S01]  /*01e0*/  LOP3.LUT R2, R13, R3, RZ, 0xfc, !PT ;  /* 0x000000030d027212 */ /* 0x000fe200078efcff */
[----:B------:R-:W-:Y:S01]  /*01f0*/  UIADD3.X UR6, UPT, UPT, URZ, UR15, URZ, UP0, !UPT ;  /* 0x0000000fff067290 */ /* 0x000fe200087fe4ff */
[----:B------:R-:W-:Y:S02]  /*0200*/  IADD3 R0, P0, PT, R0, UR12, RZ ;  /* 0x0000000c00007c10 */ /* 0x000fe4000ff1e0ff */
[C---:B------:R-:W-:Y:S02]  /*0210*/  LEA R6, R7.reuse, UR5, 0x3 ;  /* 0x0000000507067c11 */ /* 0x040fe4000f8e18ff */
[----:B------:R-:W-:Y:S01]  /*0220*/  LEA R16, R4, UR4, 0x5 ;  /* 0x0000000404107c11 */ /* 0x000fe2000f8e28ff */
[----:B------:R-:W-:Y:S01]  /*0230*/  UMOV UR4, 0x8 ;  /* 0x0000000800047882 */ /* 0x000fe20000000000 */
[----:B------:R-:W-:-:S02]  /*0240*/  LOP3.LUT R3, R7, R8, RZ, 0xfc, !PT ;  /* 0x0000000807037212 */ /* 0x000fc400078efcff */
[----:B------:R-:W-:Y:S01]  /*0250*/  IADD3.X R5, PT, PT, R2, UR13, RZ, P0, !PT ;  /* 0x0000000d02057c10 */ /* 0x000fe200087fe4ff */
[C---:B------:R-:W-:Y:S01]  /*0260*/  IMAD R2, R4.reuse, 0x2000, R9 ;  /* 0x0000200004027824 */ /* 0x040fe200078e0209 */
[----:B------:R-:W-:Y:S01]  /*0270*/  LEA R7, R7, R16, 0x3 ;  /* 0x0000001007077211 */ /* 0x000fe200078e18ff */
[----:B------:R-:W-:Y:S01]  /*0280*/  IMAD R4, R4, 0x20, R6 ;  /* 0x0000002004047824 */ /* 0x000fe200078e0206 */
[----:B--2---:R-:W-:-:S07]  /*0290*/  IADD3 R3, PT, PT, R3, 0x8, RZ ;  /* 0x0000000803037810 */ /* 0x004fce0007ffe0ff */
.L_x_6:
[----:B------:R-:W-:Y:S01]  /*02a0*/  MOV R23, UR6 ;  /* 0x0000000600177c02 */ /* 0x000fe20008000f00 */
[----:B------:R-:W-:Y:S01]  /*02b0*/  IMAD.U32 R22, RZ, RZ, UR7 ;  /* 0x00000007ff167e24 */ /* 0x000fe2000f8e00ff */
[----:B------:R-:W-:Y:S01]  /*02c0*/  MOV R29, R5 ;  /* 0x00000005001d7202 */ /* 0x000fe20000000f00 */
[----:B------:R-:W-:Y:S02]  /*02d0*/  IMAD.MOV.U32 R28, RZ, RZ, R0 ;  /* 0x000000ffff1c7224 */ /* 0x000fe400078e0000 */
[----:B------:R-:W-:-:S04]  /*02e0*/  IMAD.WIDE R22, R2, 0x8, R22 ;  /* 0x0000000802167825 */ /* 0x000fc800078e0216 */
[----:B------:R-:W2:Y:S04]  /*02f0*/  LDG.E.64 R28, desc[UR8][R28.64] ;  /* 0x000000081c1c7981 */ /* 0x000ea8000c1e1b00 */
[----:B------:R-:W3:Y:S01]  /*0300*/  LDG.E.64 R10, desc[UR8][R22.64+-0x80000] ;  /* 0xf8000008160a7981 */ /* 0x000ee2000c1e1b00 */
[----:B------:R-:W-:-:S03]  /*0310*/  VIADD R17, R3, 0xfffffffc ;  /* 0xfffffffc03117836 */ /* 0x000fc60000000000 */
[----:B--2---:R1:W-:Y:S04]  /*0320*/  STS.64 [R7], R28 ;  /* 0x0000001c07007388 */ /* 0x0043e80000000a00 */
[----:B---3--:R-:W-:Y:S01]  /*0330*/  STS.64 [R4], R10 ;  /* 0x0000000a04007388 */ /* 0x008fe20000000a00 */
[----:B------:R-:W-:Y:S01]  /*0340*/  BAR.SYNC.DEFER_BLOCKING 0x0 ;  /* 0x0000000000007b1d */ /* 0x000fe20000010000 */
[----:B-1----:R-:W-:-:S05]  /*0350*/  IMAD.WIDE.U32 R28, R17, 0x8, R18 ;  /* 0x00000008111c7825 */ /* 0x002fca00078e0012 */
[----:B------:R-:W-:Y:S04]  /*0360*/  LDS.64 R12, [R6] ;  /* 0x00000000060c7984 */ /* 0x000fe80000000a00 */
[----:B------:R-:W0:Y:S04]  /*0370*/  LDS.128 R8, [R16] ;  /* 0x0000000010087984 */ /* 0x000e280000000c00 */
[----:B------:R-:W1:Y:S04]  /*0380*/  LDS.64 R24, [R6+0x20] ;  /* 0x0000200006187984 */ /* 0x000e680000000a00 */
[----:B------:R-:W-:Y:S01]  /*0390*/  LDS.64 R26, [R6+0x40] ;  /* 0x00004000061a7984 */ /* 0x000fe20000000a00 */
[----:B0-----:R-:W-:-:S03]  /*03a0*/  DFMA R8, R8, R12, R14 ;  /* 0x0000000c0808722b */ /* 0x001fc6000000000e */
[----:B------:R-:W0:Y:S05]  /*03b0*/  LDS.128 R12, [R16+0x10] ;  /* 0x00001000100c7984 */ /* 0x000e2a0000000c00 */
[----:B-1----:R-:W-:Y:S01]  /*03c0*/  DFMA R8, R24, R10, R8 ;  /* 0x0000000a1808722b */ /* 0x002fe20000000008 */
[----:B------:R-:W1:Y:S01]  /*03d0*/  LDS.64 R24, [R6+0x60] ;  /* 0x0000600006187984 */ /* 0x000e620000000a00 */
[----:B------:R-:W-:Y:S06]  /*03e0*/  BAR.SYNC.DEFER_BLOCKING 0x0 ;  /* 0x0000000000007b1d */ /* 0x000fec0000010000 */
[----:B------:R-:W2:Y:S04]  /*03f0*/  LDG.E.64 R28, desc[UR8][R28.64] ;  /* 0x000000081c1c7981 */ /* 0x000ea8000c1e1b00 */
[----:B------:R-:W3:Y:S01]  /*0400*/  LDG.E.64 R10, desc[UR8][R22.64+-0x40000] ;  /* 0xfc000008160a7981 */ /* 0x000ee2000c1e1b00 */
[----:B0-----:R-:W-:-:S08]  /*0410*/  DFMA R26, R12, R26, R8 ;  /* 0x0000001a0c1a722b */ /* 0x001fd00000000008 */
[----:B-1----:R-:W-:Y:S01]  /*0420*/  DFMA R14, R24, R14, R26 ;  /* 0x0000000e180e722b */ /* 0x002fe2000000001a */
        /* <DEDUP_REMOVED lines=8> */
[----:B------:R-:W0:Y:S05]  /*04b0*/  LDS.128 R12, [R16+0x10] ;  /* 0x00001000100c7984 */ /* 0x000e2a0000000c00 */
[----:B-1----:R-:W-:Y:S01]  /*04c0*/  DFMA R8, R24, R10, R8 ;  /* 0x0000000a1808722b */ /* 0x002fe20000000008 */
[----:B------:R-:W-:-:S07]  /*04d0*/  IMAD.WIDE.U32 R28, R3, 0x8, R18 ;  /* 0x00000008031c7825 */ /* 0x000fce00078e0012 */
[----:B0-----:R-:W-:Y:S01]  /*04e0*/  DFMA R26, R12, R26, R8 ;  /* 0x0000001a0c1a722b */ /* 0x001fe20000000008 */
[----:B------:R-:W0:Y:S01]  /*04f0*/  LDS.64 R12, [R6+0x60] ;  /* 0x00006000060c7984 */ /* 0x000e220000000a00 */
[----:B------:R-:W-:Y:S06]  /*0500*/  BAR.SYNC.DEFER_BLOCKING 0x0 ;  /* 0x0000000000007b1d */ /* 0x000fec0000010000 */
[----:B------:R-:W2:Y:S04]  /*0510*/  LDG.E.64 R10, desc[UR8][R28.64] ;  /* 0x000000081c0a7981 */ /* 0x000ea8000c1e1b00 */
[----:B------:R-:W3:Y:S01]  /*0520*/  LDG.E.64 R28, desc[UR8][R22.64] ;  /* 0x00000008161c7981 */ /* 0x000ee2000c1e1b00 */
[----:B0-----:R-:W-:Y:S01]  /*0530*/  DFMA R14, R12, R14, R26 ;  /* 0x0000000e0c0e722b */ /* 0x001fe2000000001a */
[----:B------:R-:W-:-:S05]  /*0540*/  IADD3 R27, PT, PT, R3, 0x4, RZ ;  /* 0x00000004031b7810 */ /* 0x000fca0007ffe0ff */
[----:B------:R-:W-:Y:S01]  /*0550*/  IMAD.WIDE.U32 R26, R27, 0x8, R18 ;  /* 0x000000081b1a7825 */ /* 0x000fe200078e0012 */
[----:B--2---:R-:W-:Y:S04]  /*0560*/  STS.64 [R7], R10 ;  /* 0x0000000a07007388 */ /* 0x004fe80000000a00 */
[----:B---3--:R-:W-:Y:S01]  /*0570*/  STS.64 [R4], R28 ;  /* 0x0000001c04007388 */ /* 0x008fe20000000a00 */
[----:B------:R-:W-:Y:S06]  /*0580*/  BAR.SYNC.DEFER_BLOCKING 0x0 ;  /* 0x0000000000007b1d */ /* 0x000fec0000010000 */
[----:B------:R-:W-:Y:S04]  /*0590*/  LDS.64 R24, [R6] ;  /* 0x0000000006187984 */ /* 0x000fe80000000a00 */
[----:B------:R-:W0:Y:S04]  /*05a0*/  LDS.128 R8, [R16] ;  /* 0x0000000010087984 */ /* 0x000e280000000c00 */
[----:B------:R-:W1:Y:S01]  /*05b0*/  LDS.64 R12, [R6+0x20] ;  /* 0x00002000060c7984 */ /* 0x000e620000000a00 */
[----:B0-----:R-:W-:-:S03]  /*05c0*/  DFMA R24, R8, R24, R14 ;  /* 0x000000180818722b */ /* 0x001fc6000000000e */
[----:B------:R-:W-:Y:S05]  /*05d0*/  LDS.64 R8, [R6+0x40] ;  /* 0x0000400006087984 */ /* 0x000fea0000000a00 */
[----:B-1----:R-:W-:Y:S02]  /*05e0*/  DFMA R10, R12, R10, R24 ;  /* 0x0000000a0c0a722b */ /* 0x002fe40000000018 */
[----:B------:R-:W-:Y:S04]  /*05f0*/  LDS.64 R24, [R6+0x60] ;  /* 0x0000600006187984 */ /* 0x000fe80000000a00 */
[----:B------:R-:W0:Y:S01]  /*0600*/  LDS.128 R12, [R16+0x10] ;  /* 0x00001000100c7984 */ /* 0x000e220000000c00 */
[----:B------:R-:W-:Y:S06]  /*0610*/  BAR.SYNC.DEFER_BLOCKING 0x0 ;  /* 0x0000000000007b1d */ /* 0x000fec0000010000 */
[----:B------:R-:W2:Y:S04]  /*0620*/  LDG.E.64 R26, desc[UR8][R26.64] ;  /* 0x000000081a1a7981 */ /* 0x000ea8000c1e1b00 */
[----:B------:R-:W3:Y:S01]  /*0630*/  LDG.E.64 R22, desc[UR8][R22.64+0x40000] ;  /* 0x0400000816167981 */ /* 0x000ee2000c1e1b00 */
[----:B0-----:R-:W-:-:S08]  /*0640*/  DFMA R12, R12, R8, R10 ;  /* 0x000000080c0c722b */ /* 0x001fd0000000000a */
[----:B------:R-:W-:Y:S01]  /*0650*/  DFMA R12, R24, R14, R12 ;  /* 0x0000000e180c722b */ /* 0x000fe2000000000c */
[----:B------:R-:W-:-:S04]  /*0660*/  UIADD3 UR4, UPT, UPT, UR4, 0x10, URZ ;  /* 0x0000001004047890 */ /* 0x000fc8000fffe0ff */
[----:B------:R-:W-:Y:S01]  /*0670*/  UISETP.NE.AND UP0, UPT, UR4, 0x2008, UPT ;  /* 0x000020080400788c */ /* 0x000fe2000bf05270 */
[----:B------:R-:W-:Y:S01]  /*0680*/  IADD3 R0, P0, PT, R0, 0x80, RZ ;  /* 0x0000008000007810 */ /* 0x000fe20007f1e0ff */
[----:B------:R-:W-:Y:S02]  /*0690*/  VIADD R3, R3, 0x10 ;  /* 0x0000001003037836 */ /* 0x000fe40000000000 */
[----:B------:R-:W-:Y:S01]  /*06a0*/  VIADD R2, R2, 0x20000 ;  /* 0x0002000002027836 */ /* 0x000fe20000000000 */
[----:B------:R-:W-:Y:S01]  /*06b0*/  IADD3.X R5, PT, PT, RZ, R5, RZ, P0, !PT ;  /* 0x00000005ff057210 */ /* 0x000fe200007fe4ff */
        /* <DEDUP_REMOVED lines=9> */
[----:B------:R-:W2:Y:S01]  /*0750*/  LDS.64 R8, [R6+0x60] ;  /* 0x0000600006087984 */ /* 0x000ea20000000a00 */
[----:B-1----:R-:W-:-:S08]  /*0760*/  DFMA R10, R22, R10, R28 ;  /* 0x0000000a160a722b */ /* 0x002fd0000000001c */
[----:B0-----:R-:W-:-:S08]  /*0770*/  DFMA R10, R12, R24, R10 ;  /* 0x000000180c0a722b */ /* 0x001fd0000000000a */
[----:B--2---:R-:W-:Y:S01]  /*0780*/  DFMA R14, R8, R14, R10 ;  /* 0x0000000e080e722b */ /* 0x004fe2000000000a */
[----:B------:R-:W-:Y:S06]  /*0790*/  BAR.SYNC.DEFER_BLOCKING 0x0 ;  /* 0x0000000000007b1d */ /* 0x000fec0000010000 */
[----:B------:R-:W-:Y:S05]  /*07a0*/  BRA.U UP0, `(.L_x_6) ;  /* 0xfffffff900bc7547 */ /* 0x000fea000b83ffff */
[----:B------:R-:W-:Y:S01]  /*07b0*/  STG.E.64 desc[UR8][R20.64], R14 ;  /* 0x0000000e14007986 */ /* 0x000fe2000c101b08 */
[----:B------:R-:W-:Y:S05]  /*07c0*/  EXIT ;  /* 0x000000000000794d */ /* 0x000fea0003800000 */
.L_x_7:
        /* <DEDUP_REMOVED lines=11> */
.L_x_11:


//--------------------- .nv.shared._Z21matrixMultiplyTiling4PdS_S_ --------------------------
	.section	.nv.shared._Z21matrixMultiplyTiling4PdS_S_,"aw",@nobits
	.sectionflags	@""
	.align	8
.nv.shared._Z21matrixMultiplyTiling4PdS_S_:
	.zero		17408


//--------------------- .nv.shared.reserved.0     --------------------------
	.section	.nv.shared.reserved.0,"aw",@nobits
	.weak		__nv_reservedSMEM_offset_0_alias
	.size		__nv_reservedSMEM_offset_0_alias, 0, 64
	.other		__nv_reservedSMEM_offset_0_alias,@"STO_CUDA_RESERVED_SHARED STV_DEFAULT"
__nv_reservedSMEM_offset_0_alias:
	.zero		0
	.zero		64


//--------------------- .nv.shared._Z21matrixMultiplyTiling3PdS_S_ --------------------------
	.section	.nv.shared._Z21matrixMultiplyTiling3PdS_S_,"aw",@nobits
	.sectionflags	@""
	.align	8
.nv.shared._Z21matrixMultiplyTiling3PdS_S_:
	.zero		5120


//--------------------- .nv.shared._Z21matrixMultiplyTiling2PdS_S_ --------------------------
	.section	.nv.shared._Z21matrixMultiplyTiling2PdS_S_,"aw",@nobits
	.sectionflags	@""
	.align	8
.nv.shared._Z21matrixMultiplyTiling2PdS_S_:
	.zero		2048


//--------------------- .nv.shared._Z21matrixMultiplyTiling1PdS_S_ --------------------------
	.section	.nv.shared._Z21matrixMultiplyTiling1PdS_S_,"aw",@nobits
	.sectionflags	@""
	.align	8
.nv.shared._Z21matrixMultiplyTiling1PdS_S_:
	.zero		1280


//--------------------- .nv.constant0._Z21matrixMultiplyTiling4PdS_S_ --------------------------
	.section	.nv.constant0._Z21matrixMultiplyTiling4PdS_S_,"a",@progbits
	.sectionflags	@""
	.align	4
.nv.constant0._Z21matrixMultiplyTiling4PdS_S_:
	.zero		920


//--------------------- .nv.constant0._Z21matrixMultiplyTiling3PdS_S_ --------------------------
	.section	.nv.constant0._Z21matrixMultiplyTiling3PdS_S_,"a",@progbits
	.sectionflags	@""
	.align	4
.nv.constant0._Z21matrixMultiplyTiling3PdS_S_:
	.zero		920


//--------------------- .nv.constant0._Z21matrixMultiplyTiling2PdS_S_ --------------------------
	.section	.nv.constant0._Z21matrixMultiplyTiling2PdS_S_,"a",@progbits
	.sectionflags	@""
	.align	4
.nv.constant0._Z21matrixMultiplyTiling2PdS_S_:
	.zero		920


//--------------------- .nv.constant0._Z21matrixMultiplyTiling1PdS_S_ --------------------------
	.section	.nv.constant0._Z21matrixMultiplyTiling1PdS_S_,"a",@progbits
	.sectionflags	@""
	.align	4
.nv.constant0._Z21matrixMultiplyTiling1PdS_S_:
	.zero		920


//--------------------- SYMBOLS --------------------------

	.type		.nv.reservedSmem.offset0,@object
	.size		.nv.reservedSmem.offset0,0x4
	.type		.nv.reservedSmem.cap,@object
	.size		.nv.reservedSmem.cap,0x4
